	.target	sm_100a

	.elftype	@"ET_EXEC"


//--------------------- .note.nv.tkinfo           --------------------------
	.section	.note.nv.tkinfo,"",@"SHT_NOTE"
	.sectionflags	@"SHF_NOTE_NV_TKINFO"
	.tkinfo
        /*0018*/ 	.word	0x00000002
        /*0030*/ 	.string	""
        /*0030*/ 	.string	"ptxas"
        /*0030*/ 	.string	"Cuda compilation tools, release 13.0, V13.0.88"
        /*0030*/ 	.string	"Build cuda_13.0.r13.0/compiler.36424714_0"
        /*0030*/ 	.string	"-arch sm_100a -m 64 "



//--------------------- .note.nv.cuinfo           --------------------------
	.section	.note.nv.cuinfo,"",@"SHT_NOTE"
	.sectionflags	@"SHF_NOTE_NV_CUINFO"
        /*0018*/ 	.short	0x0002
        /*001a*/ 	.short	0x0064
        /*001c*/ 	.short	0x0082
	.zero		2


//--------------------- .nv.info                  --------------------------
	.section	.nv.info,"",@"SHT_CUDA_INFO"
	.align	4


	//----- nvinfo : EIATTR_REGCOUNT
	.align		4
        /*0000*/ 	.byte	0x04, 0x2f
        /*0002*/ 	.short	(.L_19 - .L_18)
	.align		4
.L_18:
        /*0004*/ 	.word	index@(_ZN7cutlass13device_kernelINS_4gemm6kernel13GemmUniversalIN4cute5tupleIJiiiiEEENS1_10collective13CollectiveMmaINS1_35MainloopSm100TmaUmmaWarpSpecializedILi18ELi2ELi4ENS5_IJNS4_1CILi2EEENSA_ILi1EEESC_EEEEENS5_IJNSA_ILi64EEENSA_ILi224EEENSA_ILi16EEEEEENS_6half_tENS5_IJlSC_lEEESJ_SK_NS4_8TiledMMAINS4_8MMA_AtomIJNS4_20SM100_MMA_F16BF16_SSISJ_SJ_fLi64ELi224ELNS4_4UMMA5MajorE0ELSP_0ELNSO_7ScaleInE0ELSQ_0EEEEEENS4_6LayoutINS5_IJSC_SC_SC_EEENS5_IJNSA_ILi0EEESV_SV_EEEEENS5_IJNS4_10UnderscoreESY_SY_EEEEENS4_13SM90_TMA_LOADENS4_14ComposedLayoutINS4_7SwizzleILi1ELi4ELi3EEENS4_18smem_ptr_flag_bitsILi16EEENST_INS5_IJNSA_ILi8EEESH_EEENS5_IJSH_SC_EEEEEEEvNS4_8identityENS4_23SM90_TMA_LOAD_MULTICASTES1B_vS1C_EENS_8epilogue10collective18CollectiveEpilogueINS1F_23Sm100TmaWarpSpecializedILi2ELi1ELi112ELb1ELb0EEEJSI_NS5_IJNST_ISF_SC_EENST_ISG_SC_EEEEESJ_SK_SJ_SK_NS1F_6fusion15FusionCallbacksIS1J_NS1N_17LinearCombinationISJ_fSJ_fLNS_15FloatRoundStyleE2EEESI_S1M_JEEENS4_5SM1004TMEM4LOAD26SM100_TMEM_LOAD_16dp256b4xES11_NS12_INS13_ILi2ELi4ELi3EEES16_NST_INS5_IJS17_NSA_ILi32EEEEEENS5_IJS1Y_SC_EEEEEEENS4_17SM75_U32x4_LDSM_NENS4_14SM90_TMA_STOREES22_NS4_17SM90_U32x4_STSM_NENS4_39AutoVectorizingCopyWithAssumedAlignmentILi128EEEEEEvvEEEEvNT_6ParamsE)
        /*0008*/ 	.word	0x000000f5


	//----- nvinfo : EIATTR_FRAME_SIZE
	.align		4
.L_19:
        /*000c*/ 	.byte	0x04, 0x11
        /*000e*/ 	.short	(.L_21 - .L_20)
	.align		4
.L_20:
        /*0010*/ 	.word	index@($__internal_2_$__cuda_sm10x_tcgen05_guardrail_trap_unallocated_columns_being_dealloced)
        /*0014*/ 	.word	0x00000000


	//----- nvinfo : EIATTR_FRAME_SIZE
	.align		4
.L_21:
        /*0018*/ 	.byte	0x04, 0x11
        /*001a*/ 	.short	(.L_23 - .L_22)
	.align		4
.L_22:
        /*001c*/ 	.word	index@($__internal_1_$__cuda_sm10x_tcgen05_guardrail_trap_phase_invalid_during_alloc)
        /*0020*/ 	.word	0x00000000


	//----- nvinfo : EIATTR_FRAME_SIZE
	.align		4
.L_23:
        /*0024*/ 	.byte	0x04, 0x11
        /*0026*/ 	.short	(.L_25 - .L_24)
	.align		4
.L_24:
        /*0028*/ 	.word	index@($__internal_0_$__cuda_sm10x_tcgen05_guardrail_trap_col_being_dealloced_not_returned_by_alloc)
        /*002c*/ 	.word	0x00000000


	//----- nvinfo : EIATTR_FRAME_SIZE
	.align		4
.L_25:
        /*0030*/ 	.byte	0x04, 0x11
        /*0032*/ 	.short	(.L_27 - .L_26)
	.align		4
.L_26:
        /*0034*/ 	.word	index@(_ZN7cutlass13device_kernelINS_4gemm6kernel13GemmUniversalIN4cute5tupleIJiiiiEEENS1_10collective13CollectiveMmaINS1_35MainloopSm100TmaUmmaWarpSpecializedILi18ELi2ELi4ENS5_IJNS4_1CILi2EEENSA_ILi1EEESC_EEEEENS5_IJNSA_ILi64EEENSA_ILi224EEENSA_ILi16EEEEEENS_6half_tENS5_IJlSC_lEEESJ_SK_NS4_8TiledMMAINS4_8MMA_AtomIJNS4_20SM100_MMA_F16BF16_SSISJ_SJ_fLi64ELi224ELNS4_4UMMA5MajorE0ELSP_0ELNSO_7ScaleInE0ELSQ_0EEEEEENS4_6LayoutINS5_IJSC_SC_SC_EEENS5_IJNSA_ILi0EEESV_SV_EEEEENS5_IJNS4_10UnderscoreESY_SY_EEEEENS4_13SM90_TMA_LOADENS4_14ComposedLayoutINS4_7SwizzleILi1ELi4ELi3EEENS4_18smem_ptr_flag_bitsILi16EEENST_INS5_IJNSA_ILi8EEESH_EEENS5_IJSH_SC_EEEEEEEvNS4_8identityENS4_23SM90_TMA_LOAD_MULTICASTES1B_vS1C_EENS_8epilogue10collective18CollectiveEpilogueINS1F_23Sm100TmaWarpSpecializedILi2ELi1ELi112ELb1ELb0EEEJSI_NS5_IJNST_ISF_SC_EENST_ISG_SC_EEEEESJ_SK_SJ_SK_NS1F_6fusion15FusionCallbacksIS1J_NS1N_17LinearCombinationISJ_fSJ_fLNS_15FloatRoundStyleE2EEESI_S1M_JEEENS4_5SM1004TMEM4LOAD26SM100_TMEM_LOAD_16dp256b4xES11_NS12_INS13_ILi2ELi4ELi3EEES16_NST_INS5_IJS17_NSA_ILi32EEEEEENS5_IJS1Y_SC_EEEEEEENS4_17SM75_U32x4_LDSM_NENS4_14SM90_TMA_STOREES22_NS4_17SM90_U32x4_STSM_NENS4_39AutoVectorizingCopyWithAssumedAlignmentILi128EEEEEEvvEEEEvNT_6ParamsE)
        /*0038*/ 	.word	0x00000000


	//----- nvinfo : EIATTR_MIN_STACK_SIZE
	.align		4
.L_27:
        /*003c*/ 	.byte	0x04, 0x12
        /*003e*/ 	.short	(.L_29 - .L_28)
	.align		4
.L_28:
        /*0040*/ 	.word	index@(_ZN7cutlass13device_kernelINS_4gemm6kernel13GemmUniversalIN4cute5tupleIJiiiiEEENS1_10collective13CollectiveMmaINS1_35MainloopSm100TmaUmmaWarpSpecializedILi18ELi2ELi4ENS5_IJNS4_1CILi2EEENSA_ILi1EEESC_EEEEENS5_IJNSA_ILi64EEENSA_ILi224EEENSA_ILi16EEEEEENS_6half_tENS5_IJlSC_lEEESJ_SK_NS4_8TiledMMAINS4_8MMA_AtomIJNS4_20SM100_MMA_F16BF16_SSISJ_SJ_fLi64ELi224ELNS4_4UMMA5MajorE0ELSP_0ELNSO_7ScaleInE0ELSQ_0EEEEEENS4_6LayoutINS5_IJSC_SC_SC_EEENS5_IJNSA_ILi0EEESV_SV_EEEEENS5_IJNS4_10UnderscoreESY_SY_EEEEENS4_13SM90_TMA_LOADENS4_14ComposedLayoutINS4_7SwizzleILi1ELi4ELi3EEENS4_18smem_ptr_flag_bitsILi16EEENST_INS5_IJNSA_ILi8EEESH_EEENS5_IJSH_SC_EEEEEEEvNS4_8identityENS4_23SM90_TMA_LOAD_MULTICASTES1B_vS1C_EENS_8epilogue10collective18CollectiveEpilogueINS1F_23Sm100TmaWarpSpecializedILi2ELi1ELi112ELb1ELb0EEEJSI_NS5_IJNST_ISF_SC_EENST_ISG_SC_EEEEESJ_SK_SJ_SK_NS1F_6fusion15FusionCallbacksIS1J_NS1N_17LinearCombinationISJ_fSJ_fLNS_15FloatRoundStyleE2EEESI_S1M_JEEENS4_5SM1004TMEM4LOAD26SM100_TMEM_LOAD_16dp256b4xES11_NS12_INS13_ILi2ELi4ELi3EEES16_NST_INS5_IJS17_NSA_ILi32EEEEEENS5_IJS1Y_SC_EEEEEEENS4_17SM75_U32x4_LDSM_NENS4_14SM90_TMA_STOREES22_NS4_17SM90_U32x4_STSM_NENS4_39AutoVectorizingCopyWithAssumedAlignmentILi128EEEEEEvvEEEEvNT_6ParamsE)
        /*0044*/ 	.word	0x00000000
.L_29:


//--------------------- .nv.compat                --------------------------
	.section	.nv.compat,"",@"SHT_CUDA_COMPAT_INFO"
	.align	4
        /*0000*/ 	.byte	0x02, 0x09, 0x01, 0x00, 0x02, 0x02, 0x02, 0x00, 0x02, 0x05, 0x05, 0x00, 0x03, 0x07, 0x01, 0x01
        /*0010*/ 	.byte	0x02, 0x03, 0x01, 0x00, 0x02, 0x06, 0x01, 0x00, 0x04, 0x0b, 0x08, 0x00, 0x09, 0x00, 0x00, 0x00
        /*0020*/ 	.byte	0x00, 0x00, 0x00, 0x00


//--------------------- .nv.info._ZN7cutlass13device_kernelINS_4gemm6kernel13GemmUniversalIN4cute5tupleIJiiiiEEENS1_10collective13CollectiveMmaINS1_35MainloopSm100TmaUmmaWarpSpecializedILi18ELi2ELi4ENS5_IJNS4_1CILi2EEENSA_ILi1EEESC_EEEEENS5_IJNSA_ILi64EEENSA_ILi224EEENSA_ILi16EEEEEENS_6half_tENS5_IJlSC_lEEESJ_SK_NS4_8TiledMMAINS4_8MMA_AtomIJNS4_20SM100_MMA_F16BF16_SSISJ_SJ_fLi64ELi224ELNS4_4UMMA5MajorE0ELSP_0ELNSO_7ScaleInE0ELSQ_0EEEEEENS4_6LayoutINS5_IJSC_SC_SC_EEENS5_IJNSA_ILi0EEESV_SV_EEEEENS5_IJNS4_10UnderscoreESY_SY_EEEEENS4_13SM90_TMA_LOADENS4_14ComposedLayoutINS4_7SwizzleILi1ELi4ELi3EEENS4_18smem_ptr_flag_bitsILi16EEENST_INS5_IJNSA_ILi8EEESH_EEENS5_IJSH_SC_EEEEEEEvNS4_8identityENS4_23SM90_TMA_LOAD_MULTICASTES1B_vS1C_EENS_8epilogue10collective18CollectiveEpilogueINS1F_23Sm100TmaWarpSpecializedILi2ELi1ELi112ELb1ELb0EEEJSI_NS5_IJNST_ISF_SC_EENST_ISG_SC_EEEEESJ_SK_SJ_SK_NS1F_6fusion15FusionCallbacksIS1J_NS1N_17LinearCombinationISJ_fSJ_fLNS_15FloatRoundStyleE2EEESI_S1M_JEEENS4_5SM1004TMEM4LOAD26SM100_TMEM_LOAD_16dp256b4xES11_NS12_INS13_ILi2ELi4ELi3EEES16_NST_INS5_IJS17_NSA_ILi32EEEEEENS5_IJS1Y_SC_EEEEEEENS4_17SM75_U32x4_LDSM_NENS4_14SM90_TMA_STOREES22_NS4_17SM90_U32x4_STSM_NENS4_39AutoVectorizingCopyWithAssumedAlignmentILi128EEEEEEvvEEEEvNT_6ParamsE --------------------------
	.section	.nv.info._ZN7cutlass13device_kernelINS_4gemm6kernel13GemmUniversalIN4cute5tupleIJiiiiEEENS1_10collective13CollectiveMmaINS1_35MainloopSm100TmaUmmaWarpSpecializedILi18ELi2ELi4ENS5_IJNS4_1CILi2EEENSA_ILi1EEESC_EEEEENS5_IJNSA_ILi64EEENSA_ILi224EEENSA_ILi16EEEEEENS_6half_tENS5_IJlSC_lEEESJ_SK_NS4_8TiledMMAINS4_8MMA_AtomIJNS4_20SM100_MMA_F16BF16_SSISJ_SJ_fLi64ELi224ELNS4_4UMMA5MajorE0ELSP_0ELNSO_7ScaleInE0ELSQ_0EEEEEENS4_6LayoutINS5_IJSC_SC_SC_EEENS5_IJNSA_ILi0EEESV_SV_EEEEENS5_IJNS4_10UnderscoreESY_SY_EEEEENS4_13SM90_TMA_LOADENS4_14ComposedLayoutINS4_7SwizzleILi1ELi4ELi3EEENS4_18smem_ptr_flag_bitsILi16EEENST_INS5_IJNSA_ILi8EEESH_EEENS5_IJSH_SC_EEEEEEEvNS4_8identityENS4_23SM90_TMA_LOAD_MULTICASTES1B_vS1C_EENS_8epilogue10collective18CollectiveEpilogueINS1F_23Sm100TmaWarpSpecializedILi2ELi1ELi112ELb1ELb0EEEJSI_NS5_IJNST_ISF_SC_EENST_ISG_SC_EEEEESJ_SK_SJ_SK_NS1F_6fusion15FusionCallbacksIS1J_NS1N_17LinearCombinationISJ_fSJ_fLNS_15FloatRoundStyleE2EEESI_S1M_JEEENS4_5SM1004TMEM4LOAD26SM100_TMEM_LOAD_16dp256b4xES11_NS12_INS13_ILi2ELi4ELi3EEES16_NST_INS5_IJS17_NSA_ILi32EEEEEENS5_IJS1Y_SC_EEEEEEENS4_17SM75_U32x4_LDSM_NENS4_14SM90_TMA_STOREES22_NS4_17SM90_U32x4_STSM_NENS4_39AutoVectorizingCopyWithAssumedAlignmentILi128EEEEEEvvEEEEvNT_6ParamsE,"",@"SHT_CUDA_INFO"
	.sectionflags	@""
	.align	4


	//----- nvinfo : EIATTR_CUDA_API_VERSION
	.align		4
        /*0000*/ 	.byte	0x04, 0x37
        /*0002*/ 	.short	(.L_31 - .L_30)
.L_30:
        /*0004*/ 	.word	0x00000082


	//----- nvinfo : EIATTR_KPARAM_INFO
	.align		4
.L_31:
        /*0008*/ 	.byte	0x04, 0x17
        /*000a*/ 	.short	(.L_33 - .L_32)
.L_32:
        /*000c*/ 	.word	0x00000000
        /*0010*/ 	.short	0x0000
        /*0012*/ 	.short	0x0000
        /*0014*/ 	.byte	0x00, 0xf0, 0x01, 0x20


	//----- nvinfo : EIATTR_AT_ENTRY_FRAGMENTS
	.align		4
.L_33:
        /*0018*/ 	.byte	0x04, 0x4f
        /*001a*/ 	.short	(.L_35 - .L_34)


	//   ....[0]....
.L_34:
        /*001c*/ 	.word	0x00000006


	//----- nvinfo : EIATTR_RESERVED_SMEM_USED
	.align		4
.L_35:
        /*0020*/ 	.byte	0x01, 0x41
	.zero		2


	//----- nvinfo : EIATTR_SPARSE_MMA_MASK
	.align		4
        /*0024*/ 	.byte	0x03, 0x50
        /*0026*/ 	.short	0x0000


	//----- nvinfo : EIATTR_TCGEN05_1CTA_USED
	.align		4
        /*0028*/ 	.byte	0x01, 0x51
	.zero		2


	//----- nvinfo : EIATTR_MAXREG_COUNT
	.align		4
        /*002c*/ 	.byte	0x03, 0x1b
        /*002e*/ 	.short	0x00ff


	//----- nvinfo : EIATTR_NUM_BARRIERS
	.align		4
        /*0030*/ 	.byte	0x02, 0x4c
        /*0032*/ 	.byte	0x07
	.zero		1


	//----- nvinfo : EIATTR_EXTERNS
	.align		4
        /*0034*/ 	.byte	0x04, 0x0f
        /*0036*/ 	.short	(.L_37 - .L_36)


	//   ....[0]....
	.align		4
.L_36:
        /*0038*/ 	.word	index@(__assertfail)


	//----- nvinfo : EIATTR_MERCURY_ISA_VERSION
	.align		4
.L_37:
        /*003c*/ 	.byte	0x03, 0x5f
        /*003e*/ 	.short	0x0101


	//----- nvinfo : EIATTR_INT_WARP_WIDE_INSTR_OFFSETS
	.align		4
        /*0040*/ 	.byte	0x04, 0x31
        /*0042*/ 	.short	(.L_39 - .L_38)


	//   ....[0]....
.L_38:
        /*0044*/ 	.word	0x000044c0


	//   ....[1]....
        /*0048*/ 	.word	0x000044f0


	//   ....[2]....
        /*004c*/ 	.word	0x00004510


	//   ....[3]....
        /*0050*/ 	.word	0x00005120


	//   ....[4]....
        /*0054*/ 	.word	0x00005130


	//   ....[5]....
        /*0058*/ 	.word	0x000052f0


	//   ....[6]....
        /*005c*/ 	.word	0x00005310


	//   ....[7]....
        /*0060*/ 	.word	0x00005330


	//   ....[8]....
        /*0064*/ 	.word	0x00005350


	//   ....[9]....
        /*0068*/ 	.word	0x000053f0


	//   ....[10]....
        /*006c*/ 	.word	0x00005450


	//----- nvinfo : EIATTR_COOP_GROUP_MASK_REGIDS
	.align		4
.L_39:
        /*0070*/ 	.byte	0x04, 0x29
        /*0072*/ 	.short	(.L_41 - .L_40)


	//   ....[0]....
.L_40:
        /*0074*/ 	.word	0xffffffff


	//   ....[1]....
        /*0078*/ 	.word	0xffffffff


	//   ....[2]....
        /*007c*/ 	.word	0xffffffff


	//   ....[3]....
        /*0080*/ 	.word	0xffffffff


	//   ....[4]....
        /*0084*/ 	.word	0xffffffff


	//   ....[5]....
        /*0088*/ 	.word	0xffffffff


	//   ....[6]....
        /*008c*/ 	.word	0xffffffff


	//   ....[7]....
        /*0090*/ 	.word	0xffffffff


	//   ....[8]....
        /*0094*/ 	.word	0xffffffff


	//   ....[9]....
        /*0098*/ 	.word	0xffffffff


	//   ....[10]....
        /*009c*/ 	.word	0xffffffff


	//   ....[11]....
        /*00a0*/ 	.word	0xffffffff


	//   ....[12]....
        /*00a4*/ 	.word	0xffffffff


	//   ....[13]....
        /*00a8*/ 	.word	0xffffffff


	//----- nvinfo : EIATTR_COOP_GROUP_INSTR_OFFSETS
	.align		4
.L_41:
        /*00ac*/ 	.byte	0x04, 0x28
        /*00ae*/ 	.short	(.L_43 - .L_42)


	//   ....[0]....
.L_42:
        /*00b0*/ 	.word	0x00000080


	//   ....[1]....
        /*00b4*/ 	.word	0x000004e0


	//   ....[2]....
        /*00b8*/ 	.word	0x00000860


	//   ....[3]....
        /*00bc*/ 	.word	0x000009c0


	//   ....[4]....
        /*00c0*/ 	.word	0x00000ac0


	//   ....[5]....
        /*00c4*/ 	.word	0x00000c30


	//   ....[6]....
        /*00c8*/ 	.word	0x00000dd0


	//   ....[7]....
        /*00cc*/ 	.word	0x00000f90


	//   ....[8]....
        /*00d0*/ 	.word	0x00002190


	//   ....[9]....
        /*00d4*/ 	.word	0x00003810


	//   ....[10]....
        /*00d8*/ 	.word	0x00003a20


	//   ....[11]....
        /*00dc*/ 	.word	0x00003a50


	//   ....[12]....
        /*00e0*/ 	.word	0x000043a0


	//   ....[13]....
        /*00e4*/ 	.word	0x000045d0


	//----- nvinfo : EIATTR_VRC_CTA_INIT_COUNT
	.align		4
.L_43:
        /*00e8*/ 	.byte	0x02, 0x4a
        /*00ea*/ 	.byte	0x80
	.zero		1


	//----- nvinfo : EIATTR_SYSCALL_OFFSETS
	.align		4
        /*00ec*/ 	.byte	0x04, 0x46
        /*00ee*/ 	.short	(.L_45 - .L_44)


	//   ....[0]....
.L_44:
        /*00f0*/ 	.word	0x00005f10


	//   ....[1]....
        /*00f4*/ 	.word	0x00006000


	//   ....[2]....
        /*00f8*/ 	.word	0x00006c60


	//   ....[3]....
        /*00fc*/ 	.word	0x00006dd0


	//   ....[4]....
        /*0100*/ 	.word	0x00006f40


	//   ....[5]....
        /*0104*/ 	.word	0x000070b0


	//   ....[6]....
        /*0108*/ 	.word	0x00007220


	//   ....[7]....
        /*010c*/ 	.word	0x00007390


	//   ....[8]....
        /*0110*/ 	.word	0x00007500


	//----- nvinfo : EIATTR_MBARRIER_INSTR_OFFSETS
	.align		4
.L_45:
        /*0114*/ 	.byte	0x04, 0x39
        /*0116*/ 	.short	(.L_47 - .L_46)


	//   ....[0]....
.L_46:
        /*0118*/ 	.word	0x00000600
        /*011c*/ 	.word	0x000000ff
        /*0120*/ 	.word	0x00000000
        /*0124*/ 	.short	0x0100
        /*0126*/ 	.byte	0x04
	.zero		1


	//   ....[1]....
        /*0128*/ 	.word	0x00000610
        /*012c*/ 	.word	0x000000ff
        /*0130*/ 	.word	0x00000090
        /*0134*/ 	.short	0x0100
        /*0136*/ 	.byte	0x04
	.zero		1


	//   ....[2]....
        /*0138*/ 	.word	0x00000620
        /*013c*/ 	.word	0x000000ff
        /*0140*/ 	.word	0x00000008
        /*0144*/ 	.short	0x0100
        /*0146*/ 	.byte	0x04
	.zero		1


	//   ....[3]....
        /*0148*/ 	.word	0x00000630
        /*014c*/ 	.word	0x000000ff
        /*0150*/ 	.word	0x00000098
        /*0154*/ 	.short	0x0100
        /*0156*/ 	.byte	0x04
	.zero		1


	//   ....[4]....
        /*0158*/ 	.word	0x00000640
        /*015c*/ 	.word	0x000000ff
        /*0160*/ 	.word	0x00000010
        /*0164*/ 	.short	0x0100
        /*0166*/ 	.byte	0x04
	.zero		1


	//   ....[5]....
        /*0168*/ 	.word	0x00000650
        /*016c*/ 	.word	0x000000ff
        /*0170*/ 	.word	0x000000a0
        /*0174*/ 	.short	0x0100
        /*0176*/ 	.byte	0x04
	.zero		1


	//   ....[6]....
        /*0178*/ 	.word	0x00000660
        /*017c*/ 	.word	0x000000ff
        /*0180*/ 	.word	0x00000018
        /*0184*/ 	.short	0x0100
        /*0186*/ 	.byte	0x04
	.zero		1


	//   ....[7]....
        /*0188*/ 	.word	0x00000670
        /*018c*/ 	.word	0x000000ff
        /*0190*/ 	.word	0x000000a8
        /*0194*/ 	.short	0x0100
        /*0196*/ 	.byte	0x04
	.zero		1


	//   ....[8]....
        /*0198*/ 	.word	0x00000680
        /*019c*/ 	.word	0x000000ff
        /*01a0*/ 	.word	0x00000020
        /*01a4*/ 	.short	0x0100
        /*01a6*/ 	.byte	0x04
	.zero		1


	//   ....[9]....
        /*01a8*/ 	.word	0x00000690
        /*01ac*/ 	.word	0x000000ff
        /*01b0*/ 	.word	0x000000b0
        /*01b4*/ 	.short	0x0100
        /*01b6*/ 	.byte	0x04
	.zero		1


	//   ....[10]....
        /*01b8*/ 	.word	0x000006a0
        /*01bc*/ 	.word	0x000000ff
        /*01c0*/ 	.word	0x00000028
        /*01c4*/ 	.short	0x0100
        /*01c6*/ 	.byte	0x04
	.zero		1


	//   ....[11]....
        /*01c8*/ 	.word	0x000006b0
        /*01cc*/ 	.word	0x000000ff
        /*01d0*/ 	.word	0x000000b8
        /*01d4*/ 	.short	0x0100
        /*01d6*/ 	.byte	0x04
	.zero		1


	//   ....[12]....
        /*01d8*/ 	.word	0x000006c0
        /*01dc*/ 	.word	0x000000ff
        /*01e0*/ 	.word	0x00000030
        /*01e4*/ 	.short	0x0100
        /*01e6*/ 	.byte	0x04
	.zero		1


	//   ....[13]....
        /*01e8*/ 	.word	0x000006d0
        /*01ec*/ 	.word	0x000000ff
        /*01f0*/ 	.word	0x000000c0
        /*01f4*/ 	.short	0x0100
        /*01f6*/ 	.byte	0x04
	.zero		1


	//   ....[14]....
        /*01f8*/ 	.word	0x000006e0
        /*01fc*/ 	.word	0x000000ff
        /*0200*/ 	.word	0x00000038
        /*0204*/ 	.short	0x0100
        /*0206*/ 	.byte	0x04
	.zero		1


	//   ....[15]....
        /*0208*/ 	.word	0x000006f0
        /*020c*/ 	.word	0x000000ff
        /*0210*/ 	.word	0x000000c8
        /*0214*/ 	.short	0x0100
        /*0216*/ 	.byte	0x04
	.zero		1


	//   ....[16]....
        /*0218*/ 	.word	0x00000700
        /*021c*/ 	.word	0x000000ff
        /*0220*/ 	.word	0x00000040
        /*0224*/ 	.short	0x0100
        /*0226*/ 	.byte	0x04
	.zero		1


	//   ....[17]....
        /*0228*/ 	.word	0x00000710
        /*022c*/ 	.word	0x000000ff
        /*0230*/ 	.word	0x000000d0
        /*0234*/ 	.short	0x0100
        /*0236*/ 	.byte	0x04
	.zero		1


	//   ....[18]....
        /*0238*/ 	.word	0x00000720
        /*023c*/ 	.word	0x000000ff
        /*0240*/ 	.word	0x00000048
        /*0244*/ 	.short	0x0100
        /*0246*/ 	.byte	0x04
	.zero		1


	//   ....[19]....
        /*0248*/ 	.word	0x00000730
        /*024c*/ 	.word	0x000000ff
        /*0250*/ 	.word	0x000000d8
        /*0254*/ 	.short	0x0100
        /*0256*/ 	.byte	0x04
	.zero		1


	//   ....[20]....
        /*0258*/ 	.word	0x00000740
        /*025c*/ 	.word	0x000000ff
        /*0260*/ 	.word	0x00000050
        /*0264*/ 	.short	0x0100
        /*0266*/ 	.byte	0x04
	.zero		1


	//   ....[21]....
        /*0268*/ 	.word	0x00000750
        /*026c*/ 	.word	0x000000ff
        /*0270*/ 	.word	0x000000e0
        /*0274*/ 	.short	0x0100
        /*0276*/ 	.byte	0x04
	.zero		1


	//   ....[22]....
        /*0278*/ 	.word	0x00000760
        /*027c*/ 	.word	0x000000ff
        /*0280*/ 	.word	0x00000058
        /*0284*/ 	.short	0x0100
        /*0286*/ 	.byte	0x04
	.zero		1


	//   ....[23]....
        /*0288*/ 	.word	0x00000770
        /*028c*/ 	.word	0x000000ff
        /*0290*/ 	.word	0x000000e8
        /*0294*/ 	.short	0x0100
        /*0296*/ 	.byte	0x04
	.zero		1


	//   ....[24]....
        /*0298*/ 	.word	0x00000780
        /*029c*/ 	.word	0x000000ff
        /*02a0*/ 	.word	0x00000060
        /*02a4*/ 	.short	0x0100
        /*02a6*/ 	.byte	0x04
	.zero		1


	//   ....[25]....
        /*02a8*/ 	.word	0x00000790
        /*02ac*/ 	.word	0x000000ff
        /*02b0*/ 	.word	0x000000f0
        /*02b4*/ 	.short	0x0100
        /*02b6*/ 	.byte	0x04
	.zero		1


	//   ....[26]....
        /*02b8*/ 	.word	0x000007a0
        /*02bc*/ 	.word	0x000000ff
        /*02c0*/ 	.word	0x00000068
        /*02c4*/ 	.short	0x0100
        /*02c6*/ 	.byte	0x04
	.zero		1


	//   ....[27]....
        /*02c8*/ 	.word	0x000007b0
        /*02cc*/ 	.word	0x000000ff
        /*02d0*/ 	.word	0x000000f8
        /*02d4*/ 	.short	0x0100
        /*02d6*/ 	.byte	0x04
	.zero		1


	//   ....[28]....
        /*02d8*/ 	.word	0x000007c0
        /*02dc*/ 	.word	0x000000ff
        /*02e0*/ 	.word	0x00000070
        /*02e4*/ 	.short	0x0100
        /*02e6*/ 	.byte	0x04
	.zero		1


	//   ....[29]....
        /*02e8*/ 	.word	0x000007d0
        /*02ec*/ 	.word	0x000000ff
        /*02f0*/ 	.word	0x00000100
        /*02f4*/ 	.short	0x0100
        /*02f6*/ 	.byte	0x04
	.zero		1


	//   ....[30]....
        /*02f8*/ 	.word	0x000007e0
        /*02fc*/ 	.word	0x000000ff
        /*0300*/ 	.word	0x00000078
        /*0304*/ 	.short	0x0100
        /*0306*/ 	.byte	0x04
	.zero		1


	//   ....[31]....
        /*0308*/ 	.word	0x000007f0
        /*030c*/ 	.word	0x000000ff
        /*0310*/ 	.word	0x00000108
        /*0314*/ 	.short	0x0100
        /*0316*/ 	.byte	0x04
	.zero		1


	//   ....[32]....
        /*0318*/ 	.word	0x00000800
        /*031c*/ 	.word	0x000000ff
        /*0320*/ 	.word	0x00000080
        /*0324*/ 	.short	0x0100
        /*0326*/ 	.byte	0x04
	.zero		1


	//   ....[33]....
        /*0328*/ 	.word	0x00000810
        /*032c*/ 	.word	0x000000ff
        /*0330*/ 	.word	0x00000110
        /*0334*/ 	.short	0x0100
        /*0336*/ 	.byte	0x04
	.zero		1


	//   ....[34]....
        /*0338*/ 	.word	0x00000820
        /*033c*/ 	.word	0x000000ff
        /*0340*/ 	.word	0x00000088
        /*0344*/ 	.short	0x0100
        /*0346*/ 	.byte	0x04
	.zero		1


	//   ....[35]....
        /*0348*/ 	.word	0x00000830
        /*034c*/ 	.word	0x000000ff
        /*0350*/ 	.word	0x00000118
        /*0354*/ 	.short	0x0100
        /*0356*/ 	.byte	0x04
	.zero		1


	//   ....[36]....
        /*0358*/ 	.word	0x00000970
        /*035c*/ 	.word	0x000000ff
        /*0360*/ 	.word	0x00000120
        /*0364*/ 	.short	0x0100
        /*0366*/ 	.byte	0x04
	.zero		1


	//   ....[37]....
        /*0368*/ 	.word	0x00000980
        /*036c*/ 	.word	0x000000ff
        /*0370*/ 	.word	0x00000130
        /*0374*/ 	.short	0x0100
        /*0376*/ 	.byte	0x04
	.zero		1


	//   ....[38]....
        /*0378*/ 	.word	0x00000990
        /*037c*/ 	.word	0x000000ff
        /*0380*/ 	.word	0x00000128
        /*0384*/ 	.short	0x0100
        /*0386*/ 	.byte	0x04
	.zero		1


	//   ....[39]....
        /*0388*/ 	.word	0x000009a0
        /*038c*/ 	.word	0x000000ff
        /*0390*/ 	.word	0x00000138
        /*0394*/ 	.short	0x0100
        /*0396*/ 	.byte	0x04
	.zero		1


	//   ....[40]....
        /*0398*/ 	.word	0x00000a90
        /*039c*/ 	.word	0x000000ff
        /*03a0*/ 	.word	0x00000140
        /*03a4*/ 	.short	0x0100
        /*03a6*/ 	.byte	0x06
	.zero		1


	//   ....[41]....
        /*03a8*/ 	.word	0x00000aa0
        /*03ac*/ 	.word	0x000000ff
        /*03b0*/ 	.word	0x00000148
        /*03b4*/ 	.short	0x0100
        /*03b6*/ 	.byte	0x06
	.zero		1


	//   ....[42]....
        /*03b8*/ 	.word	0x00000be0
        /*03bc*/ 	.word	0x000000ff
        /*03c0*/ 	.word	0x00000150
        /*03c4*/ 	.short	0x0100
        /*03c6*/ 	.byte	0x06
	.zero		1


	//   ....[43]....
        /*03c8*/ 	.word	0x00000bf0
        /*03cc*/ 	.word	0x000000ff
        /*03d0*/ 	.word	0x00000160
        /*03d4*/ 	.short	0x0100
        /*03d6*/ 	.byte	0x06
	.zero		1


	//   ....[44]....
        /*03d8*/ 	.word	0x00000c00
        /*03dc*/ 	.word	0x000000ff
        /*03e0*/ 	.word	0x00000158
        /*03e4*/ 	.short	0x0100
        /*03e6*/ 	.byte	0x06
	.zero		1


	//   ....[45]....
        /*03e8*/ 	.word	0x00000c10
        /*03ec*/ 	.word	0x000000ff
        /*03f0*/ 	.word	0x00000168
        /*03f4*/ 	.short	0x0100
        /*03f6*/ 	.byte	0x06
	.zero		1


	//   ....[46]....
        /*03f8*/ 	.word	0x00000d40
        /*03fc*/ 	.word	0x000000ff
        /*0400*/ 	.word	0x00000170
        /*0404*/ 	.short	0x0100
        /*0406*/ 	.byte	0x04
	.zero		1


	//   ....[47]....
        /*0408*/ 	.word	0x00000d50
        /*040c*/ 	.word	0x000000ff
        /*0410*/ 	.word	0x00000190
        /*0414*/ 	.short	0x0100
        /*0416*/ 	.byte	0x04
	.zero		1


	//   ....[48]....
        /*0418*/ 	.word	0x00000d60
        /*041c*/ 	.word	0x000000ff
        /*0420*/ 	.word	0x00000178
        /*0424*/ 	.short	0x0100
        /*0426*/ 	.byte	0x04
	.zero		1


	//   ....[49]....
        /*0428*/ 	.word	0x00000d70
        /*042c*/ 	.word	0x000000ff
        /*0430*/ 	.word	0x00000198
        /*0434*/ 	.short	0x0100
        /*0436*/ 	.byte	0x04
	.zero		1


	//   ....[50]....
        /*0438*/ 	.word	0x00000d80
        /*043c*/ 	.word	0x000000ff
        /*0440*/ 	.word	0x00000180
        /*0444*/ 	.short	0x0100
        /*0446*/ 	.byte	0x04
	.zero		1


	//   ....[51]....
        /*0448*/ 	.word	0x00000d90
        /*044c*/ 	.word	0x000000ff
        /*0450*/ 	.word	0x000001a0
        /*0454*/ 	.short	0x0100
        /*0456*/ 	.byte	0x04
	.zero		1


	//   ....[52]....
        /*0458*/ 	.word	0x00000da0
        /*045c*/ 	.word	0x000000ff
        /*0460*/ 	.word	0x00000188
        /*0464*/ 	.short	0x0100
        /*0466*/ 	.byte	0x04
	.zero		1


	//   ....[53]....
        /*0468*/ 	.word	0x00000db0
        /*046c*/ 	.word	0x000000ff
        /*0470*/ 	.word	0x000001a8
        /*0474*/ 	.short	0x0100
        /*0476*/ 	.byte	0x04
	.zero		1


	//   ....[54]....
        /*0478*/ 	.word	0x00000ea0
        /*047c*/ 	.word	0x000000ff
        /*0480*/ 	.word	0x000001b0
        /*0484*/ 	.short	0x0100
        /*0486*/ 	.byte	0x04
	.zero		1


	//   ....[55]....
        /*0488*/ 	.word	0x00000eb0
        /*048c*/ 	.word	0x000000ff
        /*0490*/ 	.word	0x000001c0
        /*0494*/ 	.short	0x0100
        /*0496*/ 	.byte	0x04
	.zero		1


	//   ....[56]....
        /*0498*/ 	.word	0x00000ec0
        /*049c*/ 	.word	0x000000ff
        /*04a0*/ 	.word	0x000001b8
        /*04a4*/ 	.short	0x0100
        /*04a6*/ 	.byte	0x04
	.zero		1


	//   ....[57]....
        /*04a8*/ 	.word	0x00000ed0
        /*04ac*/ 	.word	0x000000ff
        /*04b0*/ 	.word	0x000001c8
        /*04b4*/ 	.short	0x0100
        /*04b6*/ 	.byte	0x04
	.zero		1


	//   ....[58]....
        /*04b8*/ 	.word	0x00001a30
        /*04bc*/ 	.word	0x00000000
        /*04c0*/ 	.word	0x000001c0
        /*04c4*/ 	.short	0x010a
        /*04c6*/ 	.byte	0xff
	.zero		1


	//   ....[59]....
        /*04c8*/ 	.word	0x00001a60
        /*04cc*/ 	.word	0x00000000
        /*04d0*/ 	.word	0x000001b0
        /*04d4*/ 	.short	0x0101
        /*04d6*/ 	.byte	0xff
	.zero		1


	//   ....[60]....
        /*04d8*/ 	.word	0x00001b10
        /*04dc*/ 	.word	0x000000ff
        /*04e0*/ 	.word	0x00000090
        /*04e4*/ 	.short	0x010a
        /*04e6*/ 	.byte	0x06
	.zero		1


	//   ....[61]....
        /*04e8*/ 	.word	0x00001b90
        /*04ec*/ 	.word	0x000000ff
        /*04f0*/ 	.word	0x00000090
        /*04f4*/ 	.short	0x010a
        /*04f6*/ 	.byte	0x21
	.zero		1


	//   ....[62]....
        /*04f8*/ 	.word	0x00001d20
        /*04fc*/ 	.word	0x000000ff
        /*0500*/ 	.word	0x00000090
        /*0504*/ 	.short	0x010a
        /*0506*/ 	.byte	0x06
	.zero		1


	//   ....[63]....
        /*0508*/ 	.word	0x00001e50
        /*050c*/ 	.word	0x000000ff
        /*0510*/ 	.word	0x00000148
        /*0514*/ 	.short	0x0101
        /*0516*/ 	.byte	0x16
	.zero		1


	//   ....[64]....
        /*0518*/ 	.word	0x00001e70
        /*051c*/ 	.word	0x000000ff
        /*0520*/ 	.word	0x00000090
        /*0524*/ 	.short	0x010a
        /*0526*/ 	.byte	0x06
	.zero		1


	//   ....[65]....
        /*0528*/ 	.word	0x00001ef0
        /*052c*/ 	.word	0x000000ff
        /*0530*/ 	.word	0x00000090
        /*0534*/ 	.short	0x010a
        /*0536*/ 	.byte	0x09
	.zero		1


	//   ....[66]....
        /*0538*/ 	.word	0x00002080
        /*053c*/ 	.word	0x000000ff
        /*0540*/ 	.word	0x00000090
        /*0544*/ 	.short	0x010a
        /*0546*/ 	.byte	0x07
	.zero		1


	//   ....[67]....
        /*0548*/ 	.word	0x000021c0
        /*054c*/ 	.word	0x00000003
        /*0550*/ 	.word	0x00000150
        /*0554*/ 	.short	0x010a
        /*0556*/ 	.byte	0xff
	.zero		1


	//   ....[68]....
        /*0558*/ 	.word	0x00002310
        /*055c*/ 	.word	0x00000000
        /*0560*/ 	.word	0x00000000
        /*0564*/ 	.short	0x0101
        /*0566*/ 	.byte	0xff
	.zero		1


	//   ....[69]....
        /*0568*/ 	.word	0x000028b0
        /*056c*/ 	.word	0x000000ff
        /*0570*/ 	.word	0x00000000
        /*0574*/ 	.short	0x010a
        /*0576*/ 	.byte	0x04
	.zero		1


	//   ....[70]....
        /*0578*/ 	.word	0x00002940
        /*057c*/ 	.word	0x000000ff
        /*0580*/ 	.word	0x00000000
        /*0584*/ 	.short	0x010a
        /*0586*/ 	.byte	0x05
	.zero		1


	//   ....[71]....
        /*0588*/ 	.word	0x000029d0
        /*058c*/ 	.word	0x000000ff
        /*0590*/ 	.word	0x00000000
        /*0594*/ 	.short	0x010a
        /*0596*/ 	.byte	0x05
	.zero		1


	//   ....[72]....
        /*0598*/ 	.word	0x00002a60
        /*059c*/ 	.word	0x000000ff
        /*05a0*/ 	.word	0x00000000
        /*05a4*/ 	.short	0x010a
        /*05a6*/ 	.byte	0x05
	.zero		1


	//   ....[73]....
        /*05a8*/ 	.word	0x00002af0
        /*05ac*/ 	.word	0x000000ff
        /*05b0*/ 	.word	0x00000000
        /*05b4*/ 	.short	0x010a
        /*05b6*/ 	.byte	0x05
	.zero		1


	//   ....[74]....
        /*05b8*/ 	.word	0x00002b80
        /*05bc*/ 	.word	0x000000ff
        /*05c0*/ 	.word	0x00000000
        /*05c4*/ 	.short	0x010a
        /*05c6*/ 	.byte	0x05
	.zero		1


	//   ....[75]....
        /*05c8*/ 	.word	0x00002c10
        /*05cc*/ 	.word	0x000000ff
        /*05d0*/ 	.word	0x00000000
        /*05d4*/ 	.short	0x010a
        /*05d6*/ 	.byte	0x05
	.zero		1


	//   ....[76]....
        /*05d8*/ 	.word	0x00002ca0
        /*05dc*/ 	.word	0x000000ff
        /*05e0*/ 	.word	0x00000000
        /*05e4*/ 	.short	0x010a
        /*05e6*/ 	.byte	0x05
	.zero		1


	//   ....[77]....
        /*05e8*/ 	.word	0x00002d30
        /*05ec*/ 	.word	0x000000ff
        /*05f0*/ 	.word	0x00000000
        /*05f4*/ 	.short	0x010a
        /*05f6*/ 	.byte	0x05
	.zero		1


	//   ....[78]....
        /*05f8*/ 	.word	0x00002dc0
        /*05fc*/ 	.word	0x000000ff
        /*0600*/ 	.word	0x00000000
        /*0604*/ 	.short	0x010a
        /*0606*/ 	.byte	0x05
	.zero		1


	//   ....[79]....
        /*0608*/ 	.word	0x00002e50
        /*060c*/ 	.word	0x000000ff
        /*0610*/ 	.word	0x00000000
        /*0614*/ 	.short	0x010a
        /*0616*/ 	.byte	0x05
	.zero		1


	//   ....[80]....
        /*0618*/ 	.word	0x00002ee0
        /*061c*/ 	.word	0x000000ff
        /*0620*/ 	.word	0x00000000
        /*0624*/ 	.short	0x010a
        /*0626*/ 	.byte	0x05
	.zero		1


	//   ....[81]....
        /*0628*/ 	.word	0x00002f70
        /*062c*/ 	.word	0x000000ff
        /*0630*/ 	.word	0x00000000
        /*0634*/ 	.short	0x010a
        /*0636*/ 	.byte	0x05
	.zero		1


	//   ....[82]....
        /*0638*/ 	.word	0x00003000
        /*063c*/ 	.word	0x000000ff
        /*0640*/ 	.word	0x00000000
        /*0644*/ 	.short	0x010a
        /*0646*/ 	.byte	0x05
	.zero		1


	//   ....[83]....
        /*0648*/ 	.word	0x00003090
        /*064c*/ 	.word	0x000000ff
        /*0650*/ 	.word	0x00000000
        /*0654*/ 	.short	0x010a
        /*0656*/ 	.byte	0x05
	.zero		1


	//   ....[84]....
        /*0658*/ 	.word	0x00003120
        /*065c*/ 	.word	0x000000ff
        /*0660*/ 	.word	0x00000000
        /*0664*/ 	.short	0x010a
        /*0666*/ 	.byte	0x05
	.zero		1


	//   ....[85]....
        /*0668*/ 	.word	0x000031b0
        /*066c*/ 	.word	0x000000ff
        /*0670*/ 	.word	0x00000000
        /*0674*/ 	.short	0x010a
        /*0676*/ 	.byte	0x05
	.zero		1


	//   ....[86]....
        /*0678*/ 	.word	0x00003250
        /*067c*/ 	.word	0x00000000
        /*0680*/ 	.word	0x00000000
        /*0684*/ 	.short	0x010a
        /*0686*/ 	.byte	0xff
	.zero		1


	//   ....[87]....
        /*0688*/ 	.word	0x00003370
        /*068c*/ 	.word	0x00000002
        /*0690*/ 	.word	0x000001b0
        /*0694*/ 	.short	0x010a
        /*0696*/ 	.byte	0xff
	.zero		1


	//   ....[88]....
        /*0698*/ 	.word	0x000033e0
        /*069c*/ 	.word	0x00000002
        /*06a0*/ 	.word	0x00000000
        /*06a4*/ 	.short	0x0101
        /*06a6*/ 	.byte	0xff
	.zero		1


	//   ....[89]....
        /*06a8*/ 	.word	0x00003400
        /*06ac*/ 	.word	0x000000ff
        /*06b0*/ 	.word	0x00000160
        /*06b4*/ 	.short	0x010a
        /*06b6*/ 	.byte	0x04
	.zero		1


	//   ....[90]....
        /*06b8*/ 	.word	0x00003520
        /*06bc*/ 	.word	0x00000002
        /*06c0*/ 	.word	0x00000150
        /*06c4*/ 	.short	0x010a
        /*06c6*/ 	.byte	0xff
	.zero		1


	//   ....[91]....
        /*06c8*/ 	.word	0x00003620
        /*06cc*/ 	.word	0x00000002
        /*06d0*/ 	.word	0x00000000
        /*06d4*/ 	.short	0x0101
        /*06d6*/ 	.byte	0xff
	.zero		1


	//   ....[92]....
        /*06d8*/ 	.word	0x000036b0
        /*06dc*/ 	.word	0x000000ff
        /*06e0*/ 	.word	0x00000160
        /*06e4*/ 	.short	0x0106
        /*06e6*/ 	.byte	0x04
	.zero		1


	//   ....[93]....
        /*06e8*/ 	.word	0x000036d0
        /*06ec*/ 	.word	0x000000ff
        /*06f0*/ 	.word	0x00000160
        /*06f4*/ 	.short	0x010a
        /*06f6*/ 	.byte	0x04
	.zero		1


	//   ....[94]....
        /*06f8*/ 	.word	0x00003760
        /*06fc*/ 	.word	0x000000ff
        /*0700*/ 	.word	0x00000160
        /*0704*/ 	.short	0x0106
        /*0706*/ 	.byte	0x06
	.zero		1


	//   ....[95]....
        /*0708*/ 	.word	0x000037a0
        /*070c*/ 	.word	0x00000000
        /*0710*/ 	.word	0x00000160
        /*0714*/ 	.short	0x010a
        /*0716*/ 	.byte	0xff
	.zero		1


	//   ....[96]....
        /*0718*/ 	.word	0x00003c90
        /*071c*/ 	.word	0x00000000
        /*0720*/ 	.word	0x00000150
        /*0724*/ 	.short	0x010a
        /*0726*/ 	.byte	0xff
	.zero		1


	//   ....[97]....
        /*0728*/ 	.word	0x00003d90
        /*072c*/ 	.word	0x00000003
        /*0730*/ 	.word	0x00000000
        /*0734*/ 	.short	0x0101
        /*0736*/ 	.byte	0xff
	.zero		1


	//   ....[98]....
        /*0738*/ 	.word	0x00003da0
        /*073c*/ 	.word	0x000000ff
        /*0740*/ 	.word	0x00000000
        /*0744*/ 	.short	0x010a
        /*0746*/ 	.byte	0x05
	.zero		1


	//   ....[99]....
        /*0748*/ 	.word	0x00003db0
        /*074c*/ 	.word	0x000000ff
        /*0750*/ 	.word	0x00000190
        /*0754*/ 	.short	0x010a
        /*0756*/ 	.byte	0x13
	.zero		1


	//   ....[100]....
        /*0758*/ 	.word	0x00003ee0
        /*075c*/ 	.word	0x000000ff
        /*0760*/ 	.word	0x00000000
        /*0764*/ 	.short	0x010a
        /*0766*/ 	.byte	0x07
	.zero		1


	//   ....[101]....
        /*0768*/ 	.word	0x00003ff0
        /*076c*/ 	.word	0x000000ff
        /*0770*/ 	.word	0x00000000
        /*0774*/ 	.short	0x010a
        /*0776*/ 	.byte	0x0a
	.zero		1


	//   ....[102]....
        /*0778*/ 	.word	0x000041d0
        /*077c*/ 	.word	0x000000ff
        /*0780*/ 	.word	0x00000000
        /*0784*/ 	.short	0x010a
        /*0786*/ 	.byte	0x04
	.zero		1


	//   ....[103]....
        /*0788*/ 	.word	0x00004260
        /*078c*/ 	.word	0x000000ff
        /*0790*/ 	.word	0x00000000
        /*0794*/ 	.short	0x010a
        /*0796*/ 	.byte	0x05
	.zero		1


	//   ....[104]....
        /*0798*/ 	.word	0x000042f0
        /*079c*/ 	.word	0x000000ff
        /*07a0*/ 	.word	0x00000000
        /*07a4*/ 	.short	0x010a
        /*07a6*/ 	.byte	0x05
	.zero		1


	//   ....[105]....
        /*07a8*/ 	.word	0x00004380
        /*07ac*/ 	.word	0x000000ff
        /*07b0*/ 	.word	0x00000000
        /*07b4*/ 	.short	0x010a
        /*07b6*/ 	.byte	0x04
	.zero		1


	//   ....[106]....
        /*07b8*/ 	.word	0x00004860
        /*07bc*/ 	.word	0x00000003
        /*07c0*/ 	.word	0x00000150
        /*07c4*/ 	.short	0x010a
        /*07c6*/ 	.byte	0xff
	.zero		1


	//   ....[107]....
        /*07c8*/ 	.word	0x000049d0
        /*07cc*/ 	.word	0x00000000
        /*07d0*/ 	.word	0x00000000
        /*07d4*/ 	.short	0x0101
        /*07d6*/ 	.byte	0xff
	.zero		1


	//   ....[108]....
        /*07d8*/ 	.word	0x00004e80
        /*07dc*/ 	.word	0x000000ff
        /*07e0*/ 	.word	0x00000148
        /*07e4*/ 	.short	0x010a
        /*07e6*/ 	.byte	0x06
	.zero		1


	//   ....[109]....
        /*07e8*/ 	.word	0x00005050
        /*07ec*/ 	.word	0x000000ff
        /*07f0*/ 	.word	0x00000130
        /*07f4*/ 	.short	0x010a
        /*07f6*/ 	.byte	0x07
	.zero		1


	//   ....[110]....
        /*07f8*/ 	.word	0x00005490
        /*07fc*/ 	.word	0x000000ff
        /*0800*/ 	.word	0x00000120
        /*0804*/ 	.short	0x010b
        /*0806*/ 	.byte	0x07
	.zero		1


	//   ....[111]....
        /*0808*/ 	.word	0x000054a0
        /*080c*/ 	.word	0x000000ff
        /*0810*/ 	.word	0x00000000
        /*0814*/ 	.short	0x0101
        /*0816*/ 	.byte	0x04
	.zero		1


	//   ....[112]....
        /*0818*/ 	.word	0x000054f0
        /*081c*/ 	.word	0x000000ff
        /*0820*/ 	.word	0x00000000
        /*0824*/ 	.short	0x010a
        /*0826*/ 	.byte	0x04
	.zero		1


	//   ....[113]....
        /*0828*/ 	.word	0x00005590
        /*082c*/ 	.word	0x00000000
        /*0830*/ 	.word	0x00000000
        /*0834*/ 	.short	0x010a
        /*0836*/ 	.byte	0xff
	.zero		1


	//   ....[114]....
        /*0838*/ 	.word	0x000057c0
        /*083c*/ 	.word	0x00000008
        /*0840*/ 	.word	0x00000150
        /*0844*/ 	.short	0x010a
        /*0846*/ 	.byte	0xff
	.zero		1


	//   ....[115]....
        /*0848*/ 	.word	0x00005950
        /*084c*/ 	.word	0x00000000
        /*0850*/ 	.word	0x00000000
        /*0854*/ 	.short	0x0101
        /*0856*/ 	.byte	0xff
	.zero		1


	//   ....[116]....
        /*0858*/ 	.word	0x00006480
        /*085c*/ 	.word	0x00000000
        /*0860*/ 	.word	0x00000120
        /*0864*/ 	.short	0x010a
        /*0866*/ 	.byte	0xff
	.zero		1


	//   ....[117]....
        /*0868*/ 	.word	0x00006550
        /*086c*/ 	.word	0x00000011
        /*0870*/ 	.word	0x00000170
        /*0874*/ 	.short	0x010a
        /*0876*/ 	.byte	0xff
	.zero		1


	//   ....[118]....
        /*0878*/ 	.word	0x00006730
        /*087c*/ 	.word	0x00000000
        /*0880*/ 	.word	0x00000120
        /*0884*/ 	.short	0x010a
        /*0886*/ 	.byte	0xff
	.zero		1


	//   ....[119]....
        /*0888*/ 	.word	0x00006b40
        /*088c*/ 	.word	0x00000011
        /*0890*/ 	.word	0x00000170
        /*0894*/ 	.short	0x010a
        /*0896*/ 	.byte	0xff
	.zero		1


	//   ....[120]....
        /*0898*/ 	.word	0x000077d0
        /*089c*/ 	.word	0x000000ff
        /*08a0*/ 	.word	0x00000000
        /*08a4*/ 	.short	0x0101
        /*08a6*/ 	.byte	0x04
	.zero		1


	//   ....[121]....
        /*08a8*/ 	.word	0x00009460
        /*08ac*/ 	.word	0x00000000
        /*08b0*/ 	.word	0x00000000
        /*08b4*/ 	.short	0x0101
        /*08b6*/ 	.byte	0xff
	.zero		1


	//   ....[122]....
        /*08b8*/ 	.word	0x00009700
        /*08bc*/ 	.word	0x00000000
        /*08c0*/ 	.word	0x000001c0
        /*08c4*/ 	.short	0x010a
        /*08c6*/ 	.byte	0xff
	.zero		1


	//   ....[123]....
        /*08c8*/ 	.word	0x00009760
        /*08cc*/ 	.word	0x00000000
        /*08d0*/ 	.word	0x00000090
        /*08d4*/ 	.short	0x010a
        /*08d6*/ 	.byte	0xff
	.zero		1


	//   ....[124]....
        /*08d8*/ 	.word	0x000097c0
        /*08dc*/ 	.word	0x00000000
        /*08e0*/ 	.word	0x00000090
        /*08e4*/ 	.short	0x010a
        /*08e6*/ 	.byte	0xff
	.zero		1


	//   ....[125]....
        /*08e8*/ 	.word	0x00009810
        /*08ec*/ 	.word	0x00000003
        /*08f0*/ 	.word	0x00000150
        /*08f4*/ 	.short	0x010a
        /*08f6*/ 	.byte	0xff
	.zero		1


	//   ....[126]....
        /*08f8*/ 	.word	0x00009870
        /*08fc*/ 	.word	0x00000000
        /*0900*/ 	.word	0x00000000
        /*0904*/ 	.short	0x010a
        /*0906*/ 	.byte	0xff
	.zero		1


	//   ....[127]....
        /*0908*/ 	.word	0x000098d0
        /*090c*/ 	.word	0x00000000
        /*0910*/ 	.word	0x00000000
        /*0914*/ 	.short	0x010a
        /*0916*/ 	.byte	0xff
	.zero		1


	//   ....[128]....
        /*0918*/ 	.word	0x00009930
        /*091c*/ 	.word	0x00000000
        /*0920*/ 	.word	0x00000000
        /*0924*/ 	.short	0x010a
        /*0926*/ 	.byte	0xff
	.zero		1


	//   ....[129]....
        /*0928*/ 	.word	0x00009990
        /*092c*/ 	.word	0x00000000
        /*0930*/ 	.word	0x00000000
        /*0934*/ 	.short	0x010a
        /*0936*/ 	.byte	0xff
	.zero		1


	//   ....[130]....
        /*0938*/ 	.word	0x000099f0
        /*093c*/ 	.word	0x00000000
        /*0940*/ 	.word	0x00000000
        /*0944*/ 	.short	0x010a
        /*0946*/ 	.byte	0xff
	.zero		1


	//   ....[131]....
        /*0948*/ 	.word	0x00009a50
        /*094c*/ 	.word	0x00000000
        /*0950*/ 	.word	0x00000000
        /*0954*/ 	.short	0x010a
        /*0956*/ 	.byte	0xff
	.zero		1


	//   ....[132]....
        /*0958*/ 	.word	0x00009ab0
        /*095c*/ 	.word	0x00000000
        /*0960*/ 	.word	0x00000000
        /*0964*/ 	.short	0x010a
        /*0966*/ 	.byte	0xff
	.zero		1


	//   ....[133]....
        /*0968*/ 	.word	0x00009b10
        /*096c*/ 	.word	0x00000000
        /*0970*/ 	.word	0x00000000
        /*0974*/ 	.short	0x010a
        /*0976*/ 	.byte	0xff
	.zero		1


	//   ....[134]....
        /*0978*/ 	.word	0x00009b70
        /*097c*/ 	.word	0x00000000
        /*0980*/ 	.word	0x00000000
        /*0984*/ 	.short	0x010a
        /*0986*/ 	.byte	0xff
	.zero		1


	//   ....[135]....
        /*0988*/ 	.word	0x00009bd0
        /*098c*/ 	.word	0x00000000
        /*0990*/ 	.word	0x00000000
        /*0994*/ 	.short	0x010a
        /*0996*/ 	.byte	0xff
	.zero		1


	//   ....[136]....
        /*0998*/ 	.word	0x00009c30
        /*099c*/ 	.word	0x00000000
        /*09a0*/ 	.word	0x00000000
        /*09a4*/ 	.short	0x010a
        /*09a6*/ 	.byte	0xff
	.zero		1


	//   ....[137]....
        /*09a8*/ 	.word	0x00009c90
        /*09ac*/ 	.word	0x00000000
        /*09b0*/ 	.word	0x00000000
        /*09b4*/ 	.short	0x010a
        /*09b6*/ 	.byte	0xff
	.zero		1


	//   ....[138]....
        /*09b8*/ 	.word	0x00009cf0
        /*09bc*/ 	.word	0x00000000
        /*09c0*/ 	.word	0x00000000
        /*09c4*/ 	.short	0x010a
        /*09c6*/ 	.byte	0xff
	.zero		1


	//   ....[139]....
        /*09c8*/ 	.word	0x00009d50
        /*09cc*/ 	.word	0x00000000
        /*09d0*/ 	.word	0x00000000
        /*09d4*/ 	.short	0x010a
        /*09d6*/ 	.byte	0xff
	.zero		1


	//   ....[140]....
        /*09d8*/ 	.word	0x00009db0
        /*09dc*/ 	.word	0x00000000
        /*09e0*/ 	.word	0x00000000
        /*09e4*/ 	.short	0x010a
        /*09e6*/ 	.byte	0xff
	.zero		1


	//   ....[141]....
        /*09e8*/ 	.word	0x00009e10
        /*09ec*/ 	.word	0x00000000
        /*09f0*/ 	.word	0x00000000
        /*09f4*/ 	.short	0x010a
        /*09f6*/ 	.byte	0xff
	.zero		1


	//   ....[142]....
        /*09f8*/ 	.word	0x00009e70
        /*09fc*/ 	.word	0x00000000
        /*0a00*/ 	.word	0x00000000
        /*0a04*/ 	.short	0x010a
        /*0a06*/ 	.byte	0xff
	.zero		1


	//   ....[143]....
        /*0a08*/ 	.word	0x00009ec0
        /*0a0c*/ 	.word	0x00000002
        /*0a10*/ 	.word	0x000001b0
        /*0a14*/ 	.short	0x010a
        /*0a16*/ 	.byte	0xff
	.zero		1


	//   ....[144]....
        /*0a18*/ 	.word	0x00009f20
        /*0a1c*/ 	.word	0x00000002
        /*0a20*/ 	.word	0x00000160
        /*0a24*/ 	.short	0x010a
        /*0a26*/ 	.byte	0xff
	.zero		1


	//   ....[145]....
        /*0a28*/ 	.word	0x00009f70
        /*0a2c*/ 	.word	0x00000002
        /*0a30*/ 	.word	0x00000150
        /*0a34*/ 	.short	0x010a
        /*0a36*/ 	.byte	0xff
	.zero		1


	//   ....[146]....
        /*0a38*/ 	.word	0x00009fd0
        /*0a3c*/ 	.word	0x00000000
        /*0a40*/ 	.word	0x00000160
        /*0a44*/ 	.short	0x010a
        /*0a46*/ 	.byte	0xff
	.zero		1


	//   ....[147]....
        /*0a48*/ 	.word	0x0000a020
        /*0a4c*/ 	.word	0x00000000
        /*0a50*/ 	.word	0x00000150
        /*0a54*/ 	.short	0x010a
        /*0a56*/ 	.byte	0xff
	.zero		1


	//   ....[148]....
        /*0a58*/ 	.word	0x0000a080
        /*0a5c*/ 	.word	0x00000002
        /*0a60*/ 	.word	0x00000190
        /*0a64*/ 	.short	0x010a
        /*0a66*/ 	.byte	0xff
	.zero		1


	//   ....[149]....
        /*0a68*/ 	.word	0x0000a0e0
        /*0a6c*/ 	.word	0x00000000
        /*0a70*/ 	.word	0x00000000
        /*0a74*/ 	.short	0x010a
        /*0a76*/ 	.byte	0xff
	.zero		1


	//   ....[150]....
        /*0a78*/ 	.word	0x0000a140
        /*0a7c*/ 	.word	0x00000000
        /*0a80*/ 	.word	0x00000000
        /*0a84*/ 	.short	0x010a
        /*0a86*/ 	.byte	0xff
	.zero		1


	//   ....[151]....
        /*0a88*/ 	.word	0x0000a1a0
        /*0a8c*/ 	.word	0x00000000
        /*0a90*/ 	.word	0x00000000
        /*0a94*/ 	.short	0x010a
        /*0a96*/ 	.byte	0xff
	.zero		1


	//   ....[152]....
        /*0a98*/ 	.word	0x0000a200
        /*0a9c*/ 	.word	0x00000000
        /*0aa0*/ 	.word	0x00000000
        /*0aa4*/ 	.short	0x010a
        /*0aa6*/ 	.byte	0xff
	.zero		1


	//   ....[153]....
        /*0aa8*/ 	.word	0x0000a260
        /*0aac*/ 	.word	0x00000000
        /*0ab0*/ 	.word	0x00000000
        /*0ab4*/ 	.short	0x010a
        /*0ab6*/ 	.byte	0xff
	.zero		1


	//   ....[154]....
        /*0ab8*/ 	.word	0x0000a2b0
        /*0abc*/ 	.word	0x00000003
        /*0ac0*/ 	.word	0x00000150
        /*0ac4*/ 	.short	0x010a
        /*0ac6*/ 	.byte	0xff
	.zero		1


	//   ....[155]....
        /*0ac8*/ 	.word	0x0000a310
        /*0acc*/ 	.word	0x00000000
        /*0ad0*/ 	.word	0x00000148
        /*0ad4*/ 	.short	0x010a
        /*0ad6*/ 	.byte	0xff
	.zero		1


	//   ....[156]....
        /*0ad8*/ 	.word	0x0000a370
        /*0adc*/ 	.word	0x00000002
        /*0ae0*/ 	.word	0x00000130
        /*0ae4*/ 	.short	0x010a
        /*0ae6*/ 	.byte	0xff
	.zero		1


	//   ....[157]....
        /*0ae8*/ 	.word	0x0000a3d0
        /*0aec*/ 	.word	0x00000000
        /*0af0*/ 	.word	0x00000000
        /*0af4*/ 	.short	0x010a
        /*0af6*/ 	.byte	0xff
	.zero		1


	//   ....[158]....
        /*0af8*/ 	.word	0x0000a420
        /*0afc*/ 	.word	0x00000008
        /*0b00*/ 	.word	0x00000150
        /*0b04*/ 	.short	0x010a
        /*0b06*/ 	.byte	0xff
	.zero		1


	//   ....[159]....
        /*0b08*/ 	.word	0x0000a470
        /*0b0c*/ 	.word	0x00000000
        /*0b10*/ 	.word	0x00000120
        /*0b14*/ 	.short	0x010a
        /*0b16*/ 	.byte	0xff
	.zero		1


	//   ....[160]....
        /*0b18*/ 	.word	0x0000a4c0
        /*0b1c*/ 	.word	0x00000011
        /*0b20*/ 	.word	0x00000170
        /*0b24*/ 	.short	0x010a
        /*0b26*/ 	.byte	0xff
	.zero		1


	//----- nvinfo : EIATTR_NUM_MBARRIERS
	.align		4
.L_47:
        /*0b28*/ 	.byte	0x03, 0x38
        /*0b2a*/ 	.short	0x003a


	//----- nvinfo : EIATTR_EXIT_INSTR_OFFSETS
	.align		4
        /*0b2c*/ 	.byte	0x04, 0x1c
        /*0b2e*/ 	.short	(.L_49 - .L_48)


	//   ....[0]....
.L_48:
        /*0b30*/ 	.word	0x00003280


	//   ....[1]....
        /*0b34*/ 	.word	0x00003770


	//   ....[2]....
        /*0b38*/ 	.word	0x000037d0


	//   ....[3]....
        /*0b3c*/ 	.word	0x000045e0


	//   ....[4]....
        /*0b40*/ 	.word	0x000055c0


	//   ....[5]....
        /*0b44*/ 	.word	0x00005600


	//   ....[6]....
        /*0b48*/ 	.word	0x00009610


	//   ....[7]....
        /*0b4c*/ 	.word	0x00009690


	//   ....[8]....
        /*0b50*/ 	.word	0x000096c0


	//   ....[9]....
        /*0b54*/ 	.word	0x000096f0


	//----- nvinfo : EIATTR_MAX_THREADS
	.align		4
.L_49:
        /*0b58*/ 	.byte	0x04, 0x05
        /*0b5a*/ 	.short	(.L_51 - .L_50)
.L_50:
        /*0b5c*/ 	.word	0x00000100
        /*0b60*/ 	.word	0x00000001
        /*0b64*/ 	.word	0x00000001


	//----- nvinfo : EIATTR_CRS_STACK_SIZE
	.align		4
.L_51:
        /*0b68*/ 	.byte	0x04, 0x1e
        /*0b6a*/ 	.short	(.L_53 - .L_52)
.L_52:
        /*0b6c*/ 	.word	0x00000000


	//----- nvinfo : EIATTR_CBANK_PARAM_SIZE
	.align		4
.L_53:
        /*0b70*/ 	.byte	0x03, 0x19
        /*0b72*/ 	.short	0x0800


	//----- nvinfo : EIATTR_PARAM_CBANK
	.align		4
        /*0b74*/ 	.byte	0x04, 0x0a
        /*0b76*/ 	.short	(.L_55 - .L_54)
	.align		4
.L_54:
        /*0b78*/ 	.word	index@(.nv.constant0._ZN7cutlass13device_kernelINS_4gemm6kernel13GemmUniversalIN4cute5tupleIJiiiiEEENS1_10collective13CollectiveMmaINS1_35MainloopSm100TmaUmmaWarpSpecializedILi18ELi2ELi4ENS5_IJNS4_1CILi2EEENSA_ILi1EEESC_EEEEENS5_IJNSA_ILi64EEENSA_ILi224EEENSA_ILi16EEEEEENS_6half_tENS5_IJlSC_lEEESJ_SK_NS4_8TiledMMAINS4_8MMA_AtomIJNS4_20SM100_MMA_F16BF16_SSISJ_SJ_fLi64ELi224ELNS4_4UMMA5MajorE0ELSP_0ELNSO_7ScaleInE0ELSQ_0EEEEEENS4_6LayoutINS5_IJSC_SC_SC_EEENS5_IJNSA_ILi0EEESV_SV_EEEEENS5_IJNS4_10UnderscoreESY_SY_EEEEENS4_13SM90_TMA_LOADENS4_14ComposedLayoutINS4_7SwizzleILi1ELi4ELi3EEENS4_18smem_ptr_flag_bitsILi16EEENST_INS5_IJNSA_ILi8EEESH_EEENS5_IJSH_SC_EEEEEEEvNS4_8identityENS4_23SM90_TMA_LOAD_MULTICASTES1B_vS1C_EENS_8epilogue10collective18CollectiveEpilogueINS1F_23Sm100TmaWarpSpecializedILi2ELi1ELi112ELb1ELb0EEEJSI_NS5_IJNST_ISF_SC_EENST_ISG_SC_EEEEESJ_SK_SJ_SK_NS1F_6fusion15FusionCallbacksIS1J_NS1N_17LinearCombinationISJ_fSJ_fLNS_15FloatRoundStyleE2EEESI_S1M_JEEENS4_5SM1004TMEM4LOAD26SM100_TMEM_LOAD_16dp256b4xES11_NS12_INS13_ILi2ELi4ELi3EEES16_NST_INS5_IJS17_NSA_ILi32EEEEEENS5_IJS1Y_SC_EEEEEEENS4_17SM75_U32x4_LDSM_NENS4_14SM90_TMA_STOREES22_NS4_17SM90_U32x4_STSM_NENS4_39AutoVectorizingCopyWithAssumedAlignmentILi128EEEEEEvvEEEEvNT_6ParamsE)
        /*0b7c*/ 	.short	0x0380
        /*0b7e*/ 	.short	0x0800


	//----- nvinfo : EIATTR_SW_WAR
	.align		4
.L_55:
        /*0b80*/ 	.byte	0x04, 0x36
        /*0b82*/ 	.short	(.L_57 - .L_56)
.L_56:
        /*0b84*/ 	.word	0x00000008
.L_57:


//--------------------- .nv.callgraph             --------------------------
	.section	.nv.callgraph,"",@"SHT_CUDA_CALLGRAPH"
	.align	4
	.sectionentsize	8
	.align		4
        /*0000*/ 	.word	0x00000000
	.align		4
        /*0004*/ 	.word	0xffffffff
	.align		4
        /*0008*/ 	.word	index@(_ZN7cutlass13device_kernelINS_4gemm6kernel13GemmUniversalIN4cute5tupleIJiiiiEEENS1_10collective13CollectiveMmaINS1_35MainloopSm100TmaUmmaWarpSpecializedILi18ELi2ELi4ENS5_IJNS4_1CILi2EEENSA_ILi1EEESC_EEEEENS5_IJNSA_ILi64EEENSA_ILi224EEENSA_ILi16EEEEEENS_6half_tENS5_IJlSC_lEEESJ_SK_NS4_8TiledMMAINS4_8MMA_AtomIJNS4_20SM100_MMA_F16BF16_SSISJ_SJ_fLi64ELi224ELNS4_4UMMA5MajorE0ELSP_0ELNSO_7ScaleInE0ELSQ_0EEEEEENS4_6LayoutINS5_IJSC_SC_SC_EEENS5_IJNSA_ILi0EEESV_SV_EEEEENS5_IJNS4_10UnderscoreESY_SY_EEEEENS4_13SM90_TMA_LOADENS4_14ComposedLayoutINS4_7SwizzleILi1ELi4ELi3EEENS4_18smem_ptr_flag_bitsILi16EEENST_INS5_IJNSA_ILi8EEESH_EEENS5_IJSH_SC_EEEEEEEvNS4_8identityENS4_23SM90_TMA_LOAD_MULTICASTES1B_vS1C_EENS_8epilogue10collective18CollectiveEpilogueINS1F_23Sm100TmaWarpSpecializedILi2ELi1ELi112ELb1ELb0EEEJSI_NS5_IJNST_ISF_SC_EENST_ISG_SC_EEEEESJ_SK_SJ_SK_NS1F_6fusion15FusionCallbacksIS1J_NS1N_17LinearCombinationISJ_fSJ_fLNS_15FloatRoundStyleE2EEESI_S1M_JEEENS4_5SM1004TMEM4LOAD26SM100_TMEM_LOAD_16dp256b4xES11_NS12_INS13_ILi2ELi4ELi3EEES16_NST_INS5_IJS17_NSA_ILi32EEEEEENS5_IJS1Y_SC_EEEEEEENS4_17SM75_U32x4_LDSM_NENS4_14SM90_TMA_STOREES22_NS4_17SM90_U32x4_STSM_NENS4_39AutoVectorizingCopyWithAssumedAlignmentILi128EEEEEEvvEEEEvNT_6ParamsE)
	.align		4
        /*000c*/ 	.word	index@(__assertfail)
	.align		4
        /*0010*/ 	.word	0x00000000
	.align		4
        /*0014*/ 	.word	0xfffffffe
	.align		4
        /*0018*/ 	.word	0x00000000
	.align		4
        /*001c*/ 	.word	0xfffffffd
	.align		4
        /*0020*/ 	.word	0x00000000
	.align		4
        /*0024*/ 	.word	0xfffffffc


//--------------------- .nv.constant4             --------------------------
	.section	.nv.constant4,"a",@progbits
	.align	8
	.align		8
.nv.constant4:
        /*0000*/ 	.dword	__assertfail
	.align		8
        /*0008*/ 	.dword	__unnamed_1
	.align		8
        /*0010*/ 	.dword	__unnamed_2
	.align		8
        /*0018*/ 	.dword	_ZN39_INTERNAL_93eb853c_4_k_cu_e353a9f8_83084cuda3std3__45__cpo5beginE
	.align		8
        /*0020*/ 	.dword	_ZN39_INTERNAL_93eb853c_4_k_cu_e353a9f8_83084cuda3std3__45__cpo3endE
	.align		8
        /*0028*/ 	.dword	_ZN39_INTERNAL_93eb853c_4_k_cu_e353a9f8_83084cuda3std3__45__cpo6cbeginE
	.align		8
        /*0030*/ 	.dword	_ZN39_INTERNAL_93eb853c_4_k_cu_e353a9f8_83084cuda3std3__45__cpo4cendE
	.align		8
        /*0038*/ 	.dword	_ZN39_INTERNAL_93eb853c_4_k_cu_e353a9f8_83084cuda3std3__441_GLOBAL__N__93eb853c_4_k_cu_e353a9f8_83086ignoreE
	.align		8
        /*0040*/ 	.dword	_ZN39_INTERNAL_93eb853c_4_k_cu_e353a9f8_83084cuda3std3__419piecewise_constructE
	.align		8
        /*0048*/ 	.dword	_ZN39_INTERNAL_93eb853c_4_k_cu_e353a9f8_83084cuda3std3__48in_placeE
	.align		8
        /*0050*/ 	.dword	_ZN39_INTERNAL_93eb853c_4_k_cu_e353a9f8_83084cuda3std6ranges3__45__cpo4swapE
	.align		8
        /*0058*/ 	.dword	_ZN39_INTERNAL_93eb853c_4_k_cu_e353a9f8_83084cuda3std6ranges3__45__cpo9iter_moveE
	.align		8
        /*0060*/ 	.dword	_ZN39_INTERNAL_93eb853c_4_k_cu_e353a9f8_83084cute7productE
	.align		8
        /*0068*/ 	.dword	_ZN39_INTERNAL_93eb853c_4_k_cu_e353a9f8_83084cute1_E
	.align		8
        /*0070*/ 	.dword	$str$25
	.align		8
        /*0078*/ 	.dword	$str$26
	.align		8
        /*0080*/ 	.dword	$str$27
	.align		8
        /*0088*/ 	.dword	$str$28


//--------------------- .text._ZN7cutlass13device_kernelINS_4gemm6kernel13GemmUniversalIN4cute5tupleIJiiiiEEENS1_10collective13CollectiveMmaINS1_35MainloopSm100TmaUmmaWarpSpecializedILi18ELi2ELi4ENS5_IJNS4_1CILi2EEENSA_ILi1EEESC_EEEEENS5_IJNSA_ILi64EEENSA_ILi224EEENSA_ILi16EEEEEENS_6half_tENS5_IJlSC_lEEESJ_SK_NS4_8TiledMMAINS4_8MMA_AtomIJNS4_20SM100_MMA_F16BF16_SSISJ_SJ_fLi64ELi224ELNS4_4UMMA5MajorE0ELSP_0ELNSO_7ScaleInE0ELSQ_0EEEEEENS4_6LayoutINS5_IJSC_SC_SC_EEENS5_IJNSA_ILi0EEESV_SV_EEEEENS5_IJNS4_10UnderscoreESY_SY_EEEEENS4_13SM90_TMA_LOADENS4_14ComposedLayoutINS4_7SwizzleILi1ELi4ELi3EEENS4_18smem_ptr_flag_bitsILi16EEENST_INS5_IJNSA_ILi8EEESH_EEENS5_IJSH_SC_EEEEEEEvNS4_8identityENS4_23SM90_TMA_LOAD_MULTICASTES1B_vS1C_EENS_8epilogue10collective18CollectiveEpilogueINS1F_23Sm100TmaWarpSpecializedILi2ELi1ELi112ELb1ELb0EEEJSI_NS5_IJNST_ISF_SC_EENST_ISG_SC_EEEEESJ_SK_SJ_SK_NS1F_6fusion15FusionCallbacksIS1J_NS1N_17LinearCombinationISJ_fSJ_fLNS_15FloatRoundStyleE2EEESI_S1M_JEEENS4_5SM1004TMEM4LOAD26SM100_TMEM_LOAD_16dp256b4xES11_NS12_INS13_ILi2ELi4ELi3EEES16_NST_INS5_IJS17_NSA_ILi32EEEEEENS5_IJS1Y_SC_EEEEEEENS4_17SM75_U32x4_LDSM_NENS4_14SM90_TMA_STOREES22_NS4_17SM90_U32x4_STSM_NENS4_39AutoVectorizingCopyWithAssumedAlignmentILi128EEEEEEvvEEEEvNT_6ParamsE --------------------------
	.section	.text._ZN7cutlass13device_kernelINS_4gemm6kernel13GemmUniversalIN4cute5tupleIJiiiiEEENS1_10collective13CollectiveMmaINS1_35MainloopSm100TmaUmmaWarpSpecializedILi18ELi2ELi4ENS5_IJNS4_1CILi2EEENSA_ILi1EEESC_EEEEENS5_IJNSA_ILi64EEENSA_ILi224EEENSA_ILi16EEEEEENS_6half_tENS5_IJlSC_lEEESJ_SK_NS4_8TiledMMAINS4_8MMA_AtomIJNS4_20SM100_MMA_F16BF16_SSISJ_SJ_fLi64ELi224ELNS4_4UMMA5MajorE0ELSP_0ELNSO_7ScaleInE0ELSQ_0EEEEEENS4_6LayoutINS5_IJSC_SC_SC_EEENS5_IJNSA_ILi0EEESV_SV_EEEEENS5_IJNS4_10UnderscoreESY_SY_EEEEENS4_13SM90_TMA_LOADENS4_14ComposedLayoutINS4_7SwizzleILi1ELi4ELi3EEENS4_18smem_ptr_flag_bitsILi16EEENST_INS5_IJNSA_ILi8EEESH_EEENS5_IJSH_SC_EEEEEEEvNS4_8identityENS4_23SM90_TMA_LOAD_MULTICASTES1B_vS1C_EENS_8epilogue10collective18CollectiveEpilogueINS1F_23Sm100TmaWarpSpecializedILi2ELi1ELi112ELb1ELb0EEEJSI_NS5_IJNST_ISF_SC_EENST_ISG_SC_EEEEESJ_SK_SJ_SK_NS1F_6fusion15FusionCallbacksIS1J_NS1N_17LinearCombinationISJ_fSJ_fLNS_15FloatRoundStyleE2EEESI_S1M_JEEENS4_5SM1004TMEM4LOAD26SM100_TMEM_LOAD_16dp256b4xES11_NS12_INS13_ILi2ELi4ELi3EEES16_NST_INS5_IJS17_NSA_ILi32EEEEEENS5_IJS1Y_SC_EEEEEEENS4_17SM75_U32x4_LDSM_NENS4_14SM90_TMA_STOREES22_NS4_17SM90_U32x4_STSM_NENS4_39AutoVectorizingCopyWithAssumedAlignmentILi128EEEEEEvvEEEEvNT_6ParamsE,"ax",@progbits
	.align	128
.text._ZN7cutlass13device_kernelINS_4gemm6kernel13GemmUniversalIN4cute5tupleIJiiiiEEENS1_10collective13CollectiveMmaINS1_35MainloopSm100TmaUmmaWarpSpecializedILi18ELi2ELi4ENS5_IJNS4_1CILi2EEENSA_ILi1EEESC_EEEEENS5_IJNSA_ILi64EEENSA_ILi224EEENSA_ILi16EEEEEENS_6half_tENS5_IJlSC_lEEESJ_SK_NS4_8TiledMMAINS4_8MMA_AtomIJNS4_20SM100_MMA_F16BF16_SSISJ_SJ_fLi64ELi224ELNS4_4UMMA5MajorE0ELSP_0ELNSO_7ScaleInE0ELSQ_0EEEEEENS4_6LayoutINS5_IJSC_SC_SC_EEENS5_IJNSA_ILi0EEESV_SV_EEEEENS5_IJNS4_10UnderscoreESY_SY_EEEEENS4_13SM90_TMA_LOADENS4_14ComposedLayoutINS4_7SwizzleILi1ELi4ELi3EEENS4_18smem_ptr_flag_bitsILi16EEENST_INS5_IJNSA_ILi8EEESH_EEENS5_IJSH_SC_EEEEEEEvNS4_8identityENS4_23SM90_TMA_LOAD_MULTICASTES1B_vS1C_EENS_8epilogue10collective18CollectiveEpilogueINS1F_23Sm100TmaWarpSpecializedILi2ELi1ELi112ELb1ELb0EEEJSI_NS5_IJNST_ISF_SC_EENST_ISG_SC_EEEEESJ_SK_SJ_SK_NS1F_6fusion15FusionCallbacksIS1J_NS1N_17LinearCombinationISJ_fSJ_fLNS_15FloatRoundStyleE2EEESI_S1M_JEEENS4_5SM1004TMEM4LOAD26SM100_TMEM_LOAD_16dp256b4xES11_NS12_INS13_ILi2ELi4ELi3EEES16_NST_INS5_IJS17_NSA_ILi32EEEEEENS5_IJS1Y_SC_EEEEEEENS4_17SM75_U32x4_LDSM_NENS4_14SM90_TMA_STOREES22_NS4_17SM90_U32x4_STSM_NENS4_39AutoVectorizingCopyWithAssumedAlignmentILi128EEEEEEvvEEEEvNT_6ParamsE:
        .type           _ZN7cutlass13device_kernelINS_4gemm6kernel13GemmUniversalIN4cute5tupleIJiiiiEEENS1_10collective13CollectiveMmaINS1_35MainloopSm100TmaUmmaWarpSpecializedILi18ELi2ELi4ENS5_IJNS4_1CILi2EEENSA_ILi1EEESC_EEEEENS5_IJNSA_ILi64EEENSA_ILi224EEENSA_ILi16EEEEEENS_6half_tENS5_IJlSC_lEEESJ_SK_NS4_8TiledMMAINS4_8MMA_AtomIJNS4_20SM100_MMA_F16BF16_SSISJ_SJ_fLi64ELi224ELNS4_4UMMA5MajorE0ELSP_0ELNSO_7ScaleInE0ELSQ_0EEEEEENS4_6LayoutINS5_IJSC_SC_SC_EEENS5_IJNSA_ILi0EEESV_SV_EEEEENS5_IJNS4_10UnderscoreESY_SY_EEEEENS4_13SM90_TMA_LOADENS4_14ComposedLayoutINS4_7SwizzleILi1ELi4ELi3EEENS4_18smem_ptr_flag_bitsILi16EEENST_INS5_IJNSA_ILi8EEESH_EEENS5_IJSH_SC_EEEEEEEvNS4_8identityENS4_23SM90_TMA_LOAD_MULTICASTES1B_vS1C_EENS_8epilogue10collective18CollectiveEpilogueINS1F_23Sm100TmaWarpSpecializedILi2ELi1ELi112ELb1ELb0EEEJSI_NS5_IJNST_ISF_SC_EENST_ISG_SC_EEEEESJ_SK_SJ_SK_NS1F_6fusion15FusionCallbacksIS1J_NS1N_17LinearCombinationISJ_fSJ_fLNS_15FloatRoundStyleE2EEESI_S1M_JEEENS4_5SM1004TMEM4LOAD26SM100_TMEM_LOAD_16dp256b4xES11_NS12_INS13_ILi2ELi4ELi3EEES16_NST_INS5_IJS17_NSA_ILi32EEEEEENS5_IJS1Y_SC_EEEEEEENS4_17SM75_U32x4_LDSM_NENS4_14SM90_TMA_STOREES22_NS4_17SM90_U32x4_STSM_NENS4_39AutoVectorizingCopyWithAssumedAlignmentILi128EEEEEEvvEEEEvNT_6ParamsE,@function
        .size           _ZN7cutlass13device_kernelINS_4gemm6kernel13GemmUniversalIN4cute5tupleIJiiiiEEENS1_10collective13CollectiveMmaINS1_35MainloopSm100TmaUmmaWarpSpecializedILi18ELi2ELi4ENS5_IJNS4_1CILi2EEENSA_ILi1EEESC_EEEEENS5_IJNSA_ILi64EEENSA_ILi224EEENSA_ILi16EEEEEENS_6half_tENS5_IJlSC_lEEESJ_SK_NS4_8TiledMMAINS4_8MMA_AtomIJNS4_20SM100_MMA_F16BF16_SSISJ_SJ_fLi64ELi224ELNS4_4UMMA5MajorE0ELSP_0ELNSO_7ScaleInE0ELSQ_0EEEEEENS4_6LayoutINS5_IJSC_SC_SC_EEENS5_IJNSA_ILi0EEESV_SV_EEEEENS5_IJNS4_10UnderscoreESY_SY_EEEEENS4_13SM90_TMA_LOADENS4_14ComposedLayoutINS4_7SwizzleILi1ELi4ELi3EEENS4_18smem_ptr_flag_bitsILi16EEENST_INS5_IJNSA_ILi8EEESH_EEENS5_IJSH_SC_EEEEEEEvNS4_8identityENS4_23SM90_TMA_LOAD_MULTICASTES1B_vS1C_EENS_8epilogue10collective18CollectiveEpilogueINS1F_23Sm100TmaWarpSpecializedILi2ELi1ELi112ELb1ELb0EEEJSI_NS5_IJNST_ISF_SC_EENST_ISG_SC_EEEEESJ_SK_SJ_SK_NS1F_6fusion15FusionCallbacksIS1J_NS1N_17LinearCombinationISJ_fSJ_fLNS_15FloatRoundStyleE2EEESI_S1M_JEEENS4_5SM1004TMEM4LOAD26SM100_TMEM_LOAD_16dp256b4xES11_NS12_INS13_ILi2ELi4ELi3EEES16_NST_INS5_IJS17_NSA_ILi32EEEEEENS5_IJS1Y_SC_EEEEEEENS4_17SM75_U32x4_LDSM_NENS4_14SM90_TMA_STOREES22_NS4_17SM90_U32x4_STSM_NENS4_39AutoVectorizingCopyWithAssumedAlignmentILi128EEEEEEvvEEEEvNT_6ParamsE,(.L_x_193 - _ZN7cutlass13device_kernelINS_4gemm6kernel13GemmUniversalIN4cute5tupleIJiiiiEEENS1_10collective13CollectiveMmaINS1_35MainloopSm100TmaUmmaWarpSpecializedILi18ELi2ELi4ENS5_IJNS4_1CILi2EEENSA_ILi1EEESC_EEEEENS5_IJNSA_ILi64EEENSA_ILi224EEENSA_ILi16EEEEEENS_6half_tENS5_IJlSC_lEEESJ_SK_NS4_8TiledMMAINS4_8MMA_AtomIJNS4_20SM100_MMA_F16BF16_SSISJ_SJ_fLi64ELi224ELNS4_4UMMA5MajorE0ELSP_0ELNSO_7ScaleInE0ELSQ_0EEEEEENS4_6LayoutINS5_IJSC_SC_SC_EEENS5_IJNSA_ILi0EEESV_SV_EEEEENS5_IJNS4_10UnderscoreESY_SY_EEEEENS4_13SM90_TMA_LOADENS4_14ComposedLayoutINS4_7SwizzleILi1ELi4ELi3EEENS4_18smem_ptr_flag_bitsILi16EEENST_INS5_IJNSA_ILi8EEESH_EEENS5_IJSH_SC_EEEEEEEvNS4_8identityENS4_23SM90_TMA_LOAD_MULTICASTES1B_vS1C_EENS_8epilogue10collective18CollectiveEpilogueINS1F_23Sm100TmaWarpSpecializedILi2ELi1ELi112ELb1ELb0EEEJSI_NS5_IJNST_ISF_SC_EENST_ISG_SC_EEEEESJ_SK_SJ_SK_NS1F_6fusion15FusionCallbacksIS1J_NS1N_17LinearCombinationISJ_fSJ_fLNS_15FloatRoundStyleE2EEESI_S1M_JEEENS4_5SM1004TMEM4LOAD26SM100_TMEM_LOAD_16dp256b4xES11_NS12_INS13_ILi2ELi4ELi3EEES16_NST_INS5_IJS17_NSA_ILi32EEEEEENS5_IJS1Y_SC_EEEEEEENS4_17SM75_U32x4_LDSM_NENS4_14SM90_TMA_STOREES22_NS4_17SM90_U32x4_STSM_NENS4_39AutoVectorizingCopyWithAssumedAlignmentILi128EEEEEEvvEEEEvNT_6ParamsE)
        .other          _ZN7cutlass13device_kernelINS_4gemm6kernel13GemmUniversalIN4cute5tupleIJiiiiEEENS1_10collective13CollectiveMmaINS1_35MainloopSm100TmaUmmaWarpSpecializedILi18ELi2ELi4ENS5_IJNS4_1CILi2EEENSA_ILi1EEESC_EEEEENS5_IJNSA_ILi64EEENSA_ILi224EEENSA_ILi16EEEEEENS_6half_tENS5_IJlSC_lEEESJ_SK_NS4_8TiledMMAINS4_8MMA_AtomIJNS4_20SM100_MMA_F16BF16_SSISJ_SJ_fLi64ELi224ELNS4_4UMMA5MajorE0ELSP_0ELNSO_7ScaleInE0ELSQ_0EEEEEENS4_6LayoutINS5_IJSC_SC_SC_EEENS5_IJNSA_ILi0EEESV_SV_EEEEENS5_IJNS4_10UnderscoreESY_SY_EEEEENS4_13SM90_TMA_LOADENS4_14ComposedLayoutINS4_7SwizzleILi1ELi4ELi3EEENS4_18smem_ptr_flag_bitsILi16EEENST_INS5_IJNSA_ILi8EEESH_EEENS5_IJSH_SC_EEEEEEEvNS4_8identityENS4_23SM90_TMA_LOAD_MULTICASTES1B_vS1C_EENS_8epilogue10collective18CollectiveEpilogueINS1F_23Sm100TmaWarpSpecializedILi2ELi1ELi112ELb1ELb0EEEJSI_NS5_IJNST_ISF_SC_EENST_ISG_SC_EEEEESJ_SK_SJ_SK_NS1F_6fusion15FusionCallbacksIS1J_NS1N_17LinearCombinationISJ_fSJ_fLNS_15FloatRoundStyleE2EEESI_S1M_JEEENS4_5SM1004TMEM4LOAD26SM100_TMEM_LOAD_16dp256b4xES11_NS12_INS13_ILi2ELi4ELi3EEES16_NST_INS5_IJS17_NSA_ILi32EEEEEENS5_IJS1Y_SC_EEEEEEENS4_17SM75_U32x4_LDSM_NENS4_14SM90_TMA_STOREES22_NS4_17SM90_U32x4_STSM_NENS4_39AutoVectorizingCopyWithAssumedAlignmentILi128EEEEEEvvEEEEvNT_6ParamsE,@"STO_CUDA_ENTRY STV_DEFAULT"
_ZN7cutlass13device_kernelINS_4gemm6kernel13GemmUniversalIN4cute5tupleIJiiiiEEENS1_10collective13CollectiveMmaINS1_35MainloopSm100TmaUmmaWarpSpecializedILi18ELi2ELi4ENS5_IJNS4_1CILi2EEENSA_ILi1EEESC_EEEEENS5_IJNSA_ILi64EEENSA_ILi224EEENSA_ILi16EEEEEENS_6half_tENS5_IJlSC_lEEESJ_SK_NS4_8TiledMMAINS4_8MMA_AtomIJNS4_20SM100_MMA_F16BF16_SSISJ_SJ_fLi64ELi224ELNS4_4UMMA5MajorE0ELSP_0ELNSO_7ScaleInE0ELSQ_0EEEEEENS4_6LayoutINS5_IJSC_SC_SC_EEENS5_IJNSA_ILi0EEESV_SV_EEEEENS5_IJNS4_10UnderscoreESY_SY_EEEEENS4_13SM90_TMA_LOADENS4_14ComposedLayoutINS4_7SwizzleILi1ELi4ELi3EEENS4_18smem_ptr_flag_bitsILi16EEENST_INS5_IJNSA_ILi8EEESH_EEENS5_IJSH_SC_EEEEEEEvNS4_8identityENS4_23SM90_TMA_LOAD_MULTICASTES1B_vS1C_EENS_8epilogue10collective18CollectiveEpilogueINS1F_23Sm100TmaWarpSpecializedILi2ELi1ELi112ELb1ELb0EEEJSI_NS5_IJNST_ISF_SC_EENST_ISG_SC_EEEEESJ_SK_SJ_SK_NS1F_6fusion15FusionCallbacksIS1J_NS1N_17LinearCombinationISJ_fSJ_fLNS_15FloatRoundStyleE2EEESI_S1M_JEEENS4_5SM1004TMEM4LOAD26SM100_TMEM_LOAD_16dp256b4xES11_NS12_INS13_ILi2ELi4ELi3EEES16_NST_INS5_IJS17_NSA_ILi32EEEEEENS5_IJS1Y_SC_EEEEEEENS4_17SM75_U32x4_LDSM_NENS4_14SM90_TMA_STOREES22_NS4_17SM90_U32x4_STSM_NENS4_39AutoVectorizingCopyWithAssumedAlignmentILi128EEEEEEvvEEEEvNT_6ParamsE:
[----:B------:R-:W1:Y:S01]  /*0000*/  LDC R1, c[0x0][0x37c] ;  /* 0x0000df00ff017b82 */ /* 0x000e620000000800 */
[----:B------:R-:W2:Y:S01]  /*0010*/  S2R R2, SR_TID.X ;  /* 0x0000000000027919 */ /* 0x000ea20000002100 */
[----:B------:R-:W3:Y:S01]  /*0020*/  LDCU.64 UR8, c[0x0][0x890] ;  /* 0x00011200ff0877ac */ /* 0x000ee20008000a00 */
[----:B------:R-:W-:Y:S02]  /*0030*/  PRMT R234, RZ, 0x7610, R234 ;  /* 0x00007610ffea7816 */ /* 0x000fe400000000ea */
[----:B------:R-:W-:Y:S01]  /*0040*/  ELECT P3, URZ, PT ;  /* 0x0000000000ff782f */ /* 0x000fe20003860000 */
[----:B---3--:R-:W-:-:S04]  /*0050*/  UISETP.NE.U32.AND UP0, UPT, UR8, URZ, UPT ;  /* 0x000000ff0800728c */ /* 0x008fc8000bf05070 */
[----:B------:R-:W-:Y:S01]  /*0060*/  UISETP.NE.AND.EX UP0, UPT, UR9, URZ, UPT, UP0 ;  /* 0x000000ff0900728c */ /* 0x000fe2000bf05300 */
[----:B--2---:R-:W-:-:S05]  /*0070*/  SHF.R.U32.HI R235, RZ, 0x5, R2 ;  /* 0x00000005ffeb7819 */ /* 0x004fca0000011602 */
[----:B------:R-:W2:Y:S02]  /*0080*/  SHFL.IDX PT, R0, R235, RZ, 0x1f ;  /* 0x00001fffeb007589 */ /* 0x000ea400000e0000 */
[----:B--2---:R-:W-:Y:S01]  /*0090*/  R2UR UR14, R0 ;  /* 0x00000000000e72ca */ /* 0x004fe200000e0000 */
[----:B-1----:R-:W-:-:S14]  /*00a0*/  BRA.U UP0, `(.L_x_0) ;  /* 0x0000000100307547 */ /* 0x002fdc000b800000 */
[----:B------:R-:W1:Y:S02]  /*00b0*/  LDCU.64 UR4, c[0x0][0x888] ;  /* 0x00011100ff0477ac */ /* 0x000e640008000a00 */
[----:B-1----:R-:W-:-:S04]  /*00c0*/  UISETP.NE.U32.AND UP0, UPT, UR4, URZ, UPT ;  /* 0x000000ff0400728c */ /* 0x002fc8000bf05070 */
[----:B------:R-:W-:-:S09]  /*00d0*/  UISETP.NE.AND.EX UP0, UPT, UR5, URZ, UPT, UP0 ;  /* 0x000000ff0500728c */ /* 0x000fd2000bf05300 */
[----:B------:R-:W-:Y:S05]  /*00e0*/  BRA.U !UP0, `(.L_x_1) ;  /* 0x0000000108147547 */ /* 0x000fea000b800000 */
[----:B------:R-:W1:Y:S01]  /*00f0*/  LDC.64 R4, c[0x0][0x888] ;  /* 0x00022200ff047b82 */ /* 0x000e620000000a00 */
[----:B------:R-:W1:Y:S02]  /*0100*/  LDCU.64 UR4, c[0x0][0x358] ;  /* 0x00006b00ff0477ac */ /* 0x000e640008000a00 */
[----:B-1----:R1:W5:Y:S01]  /*0110*/  LDG.E R123, desc[UR4][R4.64] ;  /* 0x00000004047b7981 */ /* 0x002362000c1e1900 */
[----:B------:R-:W-:Y:S01]  /*0120*/  HFMA2 R234, -RZ, RZ, 0, 5.9604644775390625e-08 ;  /* 0x00000001ffea7431 */ /* 0x000fe200000001ff */
[----:B------:R-:W-:Y:S05]  /*0130*/  BRA `(.L_x_0) ;  /* 0x00000000000c7947 */ /* 0x000fea0003800000 */
.L_x_1:
[----:B------:R-:W1:Y:S01]  /*0140*/  LDCU UR4, c[0x0][0x880] ;  /* 0x00011000ff0477ac */ /* 0x000e620008000800 */
[----:B------:R-:W-:Y:S01]  /*0150*/  HFMA2 R234, -RZ, RZ, 0, 5.9604644775390625e-08 ;  /* 0x00000001ffea7431 */ /* 0x000fe200000001ff */
[----:B-1----:R-:W-:-:S07]  /*0160*/  MOV R123, UR4 ;  /* 0x00000004007b7c02 */ /* 0x002fce0008000f00 */
.L_x_0:
[----:B------:R-:W2:Y:S02]  /*0170*/  LDCU.64 UR4, c[0x0][0x8b0] ;  /* 0x00011600ff0477ac */ /* 0x000ea40008000a00 */
[----:B--2---:R-:W-:-:S04]  /*0180*/  UISETP.NE.U32.AND UP0, UPT, UR4, URZ, UPT ;  /* 0x000000ff0400728c */ /* 0x004fc8000bf05070 */
[----:B------:R-:W-:-:S09]  /*0190*/  UISETP.NE.AND.EX UP0, UPT, UR5, URZ, UPT, UP0 ;  /* 0x000000ff0500728c */ /* 0x000fd2000bf05300 */
[----:B------:R-:W-:Y:S05]  /*01a0*/  BRA.U UP0, `(.L_x_2) ;  /* 0x0000000100287547 */ /* 0x000fea000b800000 */
[----:B------:R-:W2:Y:S02]  /*01b0*/  LDCU.64 UR4, c[0x0][0x8a8] ;  /* 0x00011500ff0477ac */ /* 0x000ea40008000a00 */
[----:B--2---:R-:W-:-:S04]  /*01c0*/  UISETP.NE.U32.AND UP0, UPT, UR4, URZ, UPT ;  /* 0x000000ff0400728c */ /* 0x004fc8000bf05070 */
[----:B------:R-:W-:-:S09]  /*01d0*/  UISETP.NE.AND.EX UP0, UPT, UR5, URZ, UPT, UP0 ;  /* 0x000000ff0500728c */ /* 0x000fd2000bf05300 */
[----:B------:R-:W-:Y:S05]  /*01e0*/  BRA.U !UP0, `(.L_x_3) ;  /* 0x0000000108107547 */ /* 0x000fea000b800000 */
[----:B-1----:R-:W1:Y:S01]  /*01f0*/  LDC.64 R4, c[0x0][0x8a8] ;  /* 0x00022a00ff047b82 */ /* 0x002e620000000a00 */
[----:B------:R-:W1:Y:S02]  /*0200*/  LDCU.64 UR4, c[0x0][0x358] ;  /* 0x00006b00ff0477ac */ /* 0x000e640008000a00 */
[----:B-1----:R2:W5:Y:S01]  /*0210*/  LDG.E R121, desc[UR4][R4.64] ;  /* 0x0000000404797981 */ /* 0x002562000c1e1900 */
[----:B------:R-:W-:Y:S05]  /*0220*/  BRA `(.L_x_2) ;  /* 0x0000000000087947 */ /* 0x000fea0003800000 */
.L_x_3:
[----:B------:R-:W2:Y:S02]  /*0230*/  LDCU UR4, c[0x0][0x8a0] ;  /* 0x00011400ff0477ac */ /* 0x000ea40008000800 */
[----:B--2---:R-:W-:Y:S02]  /*0240*/  MOV R121, UR4 ;  /* 0x0000000400797c02 */ /* 0x004fe40008000f00 */
.L_x_2:
[----:B------:R-:W-:Y:S01]  /*0250*/  IMAD.U32 R0, RZ, RZ, UR14 ;  /* 0x0000000eff007e24 */ /* 0x000fe2000f8e00ff */
[----:B------:R-:W-:Y:S04]  /*0260*/  BSSY.RECONVERGENT B0, `(.L_x_4) ;  /* 0x000000c000007945 */ /* 0x000fe80003800200 */
[C---:B------:R-:W-:Y:S02]  /*0270*/  ISETP.NE.OR P1, PT, R0.reuse, 0x1, !P3 ;  /* 0x000000010000780c */ /* 0x040fe40005f25670 */
[----:B------:R-:W-:-:S11]  /*0280*/  ISETP.NE.OR P0, PT, R0, 0x3, !P3 ;  /* 0x000000030000780c */ /* 0x000fd60005f05670 */
[----:B------:R-:W-:Y:S05]  /*0290*/  @P1 BRA `(.L_x_5) ;  /* 0x0000000000201947 */ /* 0x000fea0003800000 */
[----:B------:R-:W3:Y:S02]  /*02a0*/  LDCU.64 UR4, c[0x0][0x348] ;  /* 0x00006900ff0477ac */ /* 0x000ee40008000a00 */
[----:B---3--:R-:W-:Y:S02]  /*02b0*/  UIADD3 UR6, UP1, UPT, UR4, 0x80, URZ ;  /* 0x0000008004067890 */ /* 0x008fe4000ff3e0ff */
[----:B------:R-:W-:Y:S02]  /*02c0*/  UIADD3 UR4, UP0, UPT, UR4, 0x180, URZ ;  /* 0x0000018004047890 */ /* 0x000fe4000ff1e0ff */
[----:B------:R-:W-:Y:S02]  /*02d0*/  UIADD3.X UR7, UPT, UPT, URZ, UR5, URZ, UP1, !UPT ;  /* 0x00000005ff077290 */ /* 0x000fe40008ffe4ff */
[----:B------:R-:W-:-:S07]  /*02e0*/  UIADD3.X UR5, UPT, UPT, URZ, UR5, URZ, UP0, !UPT ;  /* 0x00000005ff057290 */ /* 0x000fce00087fe4ff */
[----:B------:R3:W-:Y:S02]  /*02f0*/  UTMACCTL.PF [UR6] ;  /* 0x00000000060079b9 */ /* 0x0007e40008040000 */
[----:B------:R3:W-:Y:S02]  /*0300*/  UTMACCTL.PF [UR4] ;  /* 0x00000000040079b9 */ /* 0x0007e40008040000 */
[----:B---3--:R-:W-:Y:S01]  /*0310*/  NOP ;  /* 0x0000000000007918 */ /* 0x008fe20000000000 */
.L_x_5:
[----:B------:R-:W-:Y:S05]  /*0320*/  BSYNC.RECONVERGENT B0 ;  /* 0x0000000000007941 */ /* 0x000fea0003800200 */
.L_x_4:
[----:B------:R-:W-:Y:S04]  /*0330*/  BSSY.RECONVERGENT B0, `(.L_x_6) ;  /* 0x000000a000007945 */ /* 0x000fe80003800200 */
        /* <DEDUP_REMOVED lines=9> */
.L_x_7:
[----:B------:R-:W-:Y:S05]  /*03d0*/  BSYNC.RECONVERGENT B0 ;  /* 0x0000000000007941 */ /* 0x000fea0003800200 */
.L_x_6:
[----:B------:R-:W3:Y:S01]  /*03e0*/  LDCU.64 UR4, c[0x0][0x888] ;  /* 0x00011100ff0477ac */ /* 0x000ee20008000a00 */
[----:B------:R-:W-:Y:S02]  /*03f0*/  UISETP.EQ.U32.AND UP1, UPT, UR8, URZ, UPT ;  /* 0x000000ff0800728c */ /* 0x000fe4000bf22070 */
[----:B------:R-:W-:Y:S02]  /*0400*/  UPLOP3.LUT UP3, UPT, UPT, UPT, UPT, 0x80, 0x8 ;  /* 0x000000000008789c */ /* 0x000fe40003f6f070 */
[----:B---3--:R-:W-:-:S04]  /*0410*/  UISETP.NE.U32.AND UP0, UPT, UR4, URZ, UPT ;  /* 0x000000ff0400728c */ /* 0x008fc8000bf05070 */
[----:B------:R-:W-:-:S04]  /*0420*/  UISETP.NE.AND.EX UP2, UPT, UR5, URZ, UPT, UP0 ;  /* 0x000000ff0500728c */ /* 0x000fc8000bf45300 */
[----:B------:R-:W-:-:S04]  /*0430*/  UISETP.EQ.OR.EX UP4, UPT, UR9, URZ, !UP2, UP1 ;  /* 0x000000ff0900728c */ /* 0x000fc8000d782710 */
[----:B------:R-:W-:-:S05]  /*0440*/  UP2UR UR51, UPR, URZ, 0x10 ;  /* 0x00000010ff337883 */ /* 0x000fca0008000000 */
[----:B------:R-:W-:Y:S07]  /*0450*/  BRA.U !UP4, `(.L_x_8) ;  /* 0x000000010c207547 */ /* 0x000fee000b800000 */
[----:B------:R-:W-:Y:S01]  /*0460*/  UISETP.NE.U32.AND UP1, UPT, UR8, URZ, UPT ;  /* 0x000000ff0800728c */ /* 0x000fe2000bf25070 */
[----:B-----5:R-:W-:Y:S01]  /*0470*/  FSETP.NEU.AND P0, PT, R123, RZ, PT ;  /* 0x000000ff7b00720b */ /* 0x020fe20003f0d000 */
[----:B------:R-:W-:Y:S02]  /*0480*/  USEL UR4, URZ, 0xffffffff, UP2 ;  /* 0xffffffffff047887 */ /* 0x000fe40009000000 */
[----:B------:R-:W-:-:S10]  /*0490*/  UISETP.NE.AND.EX UP1, UPT, UR9, URZ, UPT, UP1 ;  /* 0x000000ff0900728c */ /* 0x000fd4000bf25310 */
[----:B------:R-:W-:Y:S01]  /*04a0*/  VOTEU.ANY UP0, P0 ;  /* 0x0000000000ff7886 */ /* 0x000fe20000000100 */
[----:B------:R-:W-:-:S04]  /*04b0*/  @!UP1 USEL UR4, URZ, 0xffffffff, UP0 ;  /* 0xffffffffff049887 */ /* 0x000fc80008000000 */
[----:B------:R-:W-:-:S04]  /*04c0*/  ULOP3.LUT UR4, UR4, 0x1, URZ, 0xc0, !UPT ;  /* 0x0000000104047892 */ /* 0x000fc8000f8ec0ff */
[----:B------:R-:W-:-:S11]  /*04d0*/  UISETP.NE.U32.AND UP3, UPT, UR4, 0x1, UPT ;  /* 0x000000010400788c */ /* 0x000fd6000bf65070 */
.L_x_8:
[----:B------:R-:W3:Y:S02]  /*04e0*/  SHFL.IDX PT, R3, R235, RZ, 0x1f ;  /* 0x00001fffeb037589 */ /* 0x000ee400000e0000 */
[----:B---3--:R-:W-:-:S13]  /*04f0*/  ISETP.NE.AND P0, PT, R3, RZ, PT ;  /* 0x000000ff0300720c */ /* 0x008fda0003f05270 */
[----:B------:R-:W-:Y:S05]  /*0500*/  @P0 BRA `(.L_x_9) ;  /* 0x0000000000d40947 */ /* 0x000fea0003800000 */
[----:B------:R-:W-:Y:S01]  /*0510*/  ELECT P0, URZ, PT ;  /* 0x0000000000ff782f */ /* 0x000fe20003800000 */
[----:B------:R-:W-:-:S12]  /*0520*/  BSSY.RECONVERGENT B0, `(.L_x_9) ;  /* 0x0000033000007945 */ /* 0x000fd80003800200 */
[----:B------:R-:W-:Y:S05]  /*0530*/  @!P0 BRA `(.L_x_10) ;  /* 0x0000000000c48947 */ /* 0x000fea0003800000 */
[----:B------:R-:W3:Y:S01]  /*0540*/  S2UR UR4, SR_CgaCtaId ;  /* 0x00000000000479c3 */ /* 0x000ee20000008800 */
[----:B------:R-:W-:Y:S01]  /*0550*/  UMOV UR5, 0x400 ;  /* 0x0000040000057882 */ /* 0x000fe20000000000 */
[----:B------:R-:W-:Y:S01]  /*0560*/  UMOV UR8, 0x1 ;  /* 0x0000000100087882 */ /* 0x000fe20000000000 */
[----:B------:R-:W-:Y:S01]  /*0570*/  UMOV UR6, 0x2 ;  /* 0x0000000200067882 */ /* 0x000fe20000000000 */
[----:B------:R-:W-:-:S04]  /*0580*/  UIADD3 UR8, UPT, UPT, -UR8, 0x100000, URZ ;  /* 0x0010000008087890 */ /* 0x000fc8000fffe1ff */
[----:B------:R-:W-:Y:S02]  /*0590*/  USHF.L.U32 UR9, UR8, 0xb, URZ ;  /* 0x0000000b08097899 */ /* 0x000fe400080006ff */
[----:B------:R-:W-:Y:S02]  /*05a0*/  USHF.L.U32 UR8, UR8, 0x1, URZ ;  /* 0x0000000108087899 */ /* 0x000fe400080006ff */
[----:B------:R-:W-:-:S04]  /*05b0*/  UIADD3 UR6, UPT, UPT, -UR6, 0x100000, URZ ;  /* 0x0010000006067890 */ /* 0x000fc8000fffe1ff */
[----:B------:R-:W-:Y:S02]  /*05c0*/  USHF.L.U32 UR7, UR6, 0xb, URZ ;  /* 0x0000000b06077899 */ /* 0x000fe400080006ff */
[----:B------:R-:W-:Y:S02]  /*05d0*/  USHF.L.U32 UR6, UR6, 0x1, URZ ;  /* 0x0000000106067899 */ /* 0x000fe400080006ff */
[----:B---3--:R-:W-:Y:S01]  /*05e0*/  ULEA UR4, UR4, UR5, 0x18 ;  /* 0x0000000504047291 */ /* 0x008fe2000f8ec0ff */
[----:B------:R-:W3:Y:S11]  /*05f0*/  FENCE.VIEW.ASYNC.S ;  /* 0x00000000000073c6 */ /* 0x000ef60000000000 */
[----:B---3--:R3:W4:Y:S01]  /*0600*/  SYNCS.EXCH.64 URZ, [UR4], UR8 ;  /* 0x0000000804ff75b2 */ /* 0x0087220008000100 */
[----:B------:R3:W1:Y:S01]  /*0610*/  SYNCS.EXCH.64 URZ, [UR4+0x90], UR6 ;  /* 0x0000900604ff75b2 */ /* 0x0006620008000100 */
        /* <DEDUP_REMOVED lines=33> */
[----:B------:R3:W1:Y:S02]  /*0830*/  SYNCS.EXCH.64 URZ, [UR4+0x118], UR6 ;  /* 0x0001180604ff75b2 */ /* 0x0006640008000100 */
[----:B---34-:R-:W-:Y:S01]  /*0840*/  NOP ;  /* 0x0000000000007918 */ /* 0x018fe20000000000 */
.L_x_10:
[----:B------:R-:W-:Y:S05]  /*0850*/  BSYNC.RECONVERGENT B0 ;  /* 0x0000000000007941 */ /* 0x000fea0003800200 */
.L_x_9:
[----:B------:R-:W3:Y:S01]  /*0860*/  SHFL.IDX PT, R3, R235, RZ, 0x1f ;  /* 0x00001fffeb037589 */ /* 0x000ee200000e0000 */
[----:B------:R-:W-:Y:S01]  /*0870*/  NOP ;  /* 0x0000000000007918 */ /* 0x000fe20000000000 */
[----:B---3--:R-:W-:-:S13]  /*0880*/  ISETP.NE.AND P0, PT, R3, 0x1, PT ;  /* 0x000000010300780c */ /* 0x008fda0003f05270 */
[----:B------:R-:W-:Y:S05]  /*0890*/  @P0 BRA `(.L_x_11) ;  /* 0x0000000000480947 */ /* 0x000fea0003800000 */
        /* <DEDUP_REMOVED lines=9> */
[----:B------:R-:W-:Y:S01]  /*0930*/  USHF.L.U32 UR6, UR6, 0x1, URZ ;  /* 0x0000000106067899 */ /* 0x000fe200080006ff */
[----:B------:R-:W-:Y:S01]  /*0940*/  ELECT P0, URZ, PT ;  /* 0x0000000000ff782f */ /* 0x000fe20003800000 */
[----:B---3--:R-:W-:Y:S01]  /*0950*/  ULEA UR4, UR4, UR5, 0x18 ;  /* 0x0000000504047291 */ /* 0x008fe2000f8ec0ff */
[----:B------:R-:W3:Y:S11]  /*0960*/  FENCE.VIEW.ASYNC.S ;  /* 0x00000000000073c6 */ /* 0x000ef60000000000 */
[----:B---3--:R3:W4:Y:S01]  /*0970*/  SYNCS.EXCH.64 URZ, [UR4+0x120], UR8 ;  /* 0x0001200804ff75b2 */ /* 0x0087220008000100 */
[----:B------:R3:W1:Y:S01]  /*0980*/  SYNCS.EXCH.64 URZ, [UR4+0x130], UR6 ;  /* 0x0001300604ff75b2 */ /* 0x0006620008000100 */
[----:B------:R3:W1:Y:S01]  /*0990*/  SYNCS.EXCH.64 URZ, [UR4+0x128], UR8 ;  /* 0x0001280804ff75b2 */ /* 0x0006620008000100 */
[----:B------:R3:W1:Y:S01]  /*09a0*/  SYNCS.EXCH.64 URZ, [UR4+0x138], UR6 ;  /* 0x0001380604ff75b2 */ /* 0x0006620008000100 */
[----:B------:R-:W-:Y:S01]  /*09b0*/  NOP ;  /* 0x0000000000007918 */ /* 0x000fe20000000000 */
.L_x_11:
[----:B------:R-:W2:Y:S01]  /*09c0*/  SHFL.IDX PT, R3, R235, RZ, 0x1f ;  /* 0x00001fffeb037589 */ /* 0x000ea200000e0000 */
[----:B------:R-:W-:Y:S01]  /*09d0*/  NOP ;  /* 0x0000000000007918 */ /* 0x000fe20000000000 */
[----:B--2---:R-:W-:-:S13]  /*09e0*/  ISETP.NE.AND P0, PT, R3, 0x3, PT ;  /* 0x000000030300780c */ /* 0x004fda0003f05270 */
[----:B------:R-:W-:Y:S05]  /*09f0*/  @P0 BRA `(.L_x_12) ;  /* 0x0000000000300947 */ /* 0x000fea0003800000 */
[----:B---3--:R-:W2:Y:S01]  /*0a00*/  S2UR UR4, SR_CgaCtaId ;  /* 0x00000000000479c3 */ /* 0x008ea20000008800 */
[----:B------:R-:W-:Y:S01]  /*0a10*/  UMOV UR6, 0x400 ;  /* 0x0000040000067882 */ /* 0x000fe20000000000 */
[----:B------:R-:W-:Y:S01]  /*0a20*/  UMOV UR5, 0x20 ;  /* 0x0000002000057882 */ /* 0x000fe20000000000 */
[----:B------:R-:W-:Y:S01]  /*0a30*/  ELECT P0, URZ, PT ;  /* 0x0000000000ff782f */ /* 0x000fe20003800000 */
[----:B--2---:R-:W-:Y:S02]  /*0a40*/  ULEA UR6, UR4, UR6, 0x18 ;  /* 0x0000000604067291 */ /* 0x004fe4000f8ec0ff */
[----:B------:R-:W-:-:S04]  /*0a50*/  UIADD3 UR4, UPT, UPT, -UR5, 0x100000, URZ ;  /* 0x0010000005047890 */ /* 0x000fc8000fffe1ff */
[----:B------:R-:W-:Y:S02]  /*0a60*/  USHF.L.U32 UR5, UR4, 0xb, URZ ;  /* 0x0000000b04057899 */ /* 0x000fe400080006ff */
[----:B------:R-:W-:Y:S01]  /*0a70*/  USHF.L.U32 UR4, UR4, 0x1, URZ ;  /* 0x0000000104047899 */ /* 0x000fe200080006ff */
[----:B------:R-:W2:Y:S11]  /*0a80*/  FENCE.VIEW.ASYNC.S ;  /* 0x00000000000073c6 */ /* 0x000eb60000000000 */
[----:B--2---:R2:W3:Y:S01]  /*0a90*/  SYNCS.EXCH.64 URZ, [UR6+0x140], UR4 ;  /* 0x0001400406ff75b2 */ /* 0x0044e20008000100 */
[----:B------:R2:W1:Y:S01]  /*0aa0*/  SYNCS.EXCH.64 URZ, [UR6+0x148], UR4 ;  /* 0x0001480406ff75b2 */ /* 0x0004620008000100 */
[----:B------:R-:W-:Y:S01]  /*0ab0*/  NOP ;  /* 0x0000000000007918 */ /* 0x000fe20000000000 */
.L_x_12:
[----:B------:R-:W4:Y:S01]  /*0ac0*/  SHFL.IDX PT, R3, R235, RZ, 0x1f ;  /* 0x00001fffeb037589 */ /* 0x000f2200000e0000 */
[----:B------:R-:W-:Y:S01]  /*0ad0*/  NOP ;  /* 0x0000000000007918 */ /* 0x000fe20000000000 */
[----:B----4-:R-:W-:-:S13]  /*0ae0*/  ISETP.NE.AND P0, PT, R3, 0x4, PT ;  /* 0x000000040300780c */ /* 0x010fda0003f05270 */
[----:B------:R-:W-:Y:S05]  /*0af0*/  @P0 BRA `(.L_x_13) ;  /* 0x00000000004c0947 */ /* 0x000fea0003800000 */
[----:B--23--:R-:W2:Y:S01]  /*0b00*/  S2UR UR6, SR_CgaCtaId ;  /* 0x00000000000679c3 */ /* 0x00cea20000008800 */
[----:B------:R-:W-:Y:S01]  /*0b10*/  UMOV UR4, 0x1e0 ;  /* 0x000001e000047882 */ /* 0x000fe20000000000 */
[----:B------:R-:W-:Y:S01]  /*0b20*/  UMOV UR5, 0x400 ;  /* 0x0000040000057882 */ /* 0x000fe20000000000 */
[----:B------:R-:W-:Y:S01]  /*0b30*/  USEL UR4, UR4, 0x1a0, UP3 ;  /* 0x000001a004047887 */ /* 0x000fe20009800000 */
[----:B------:R-:W-:Y:S01]  /*0b40*/  UMOV UR8, 0x1 ;  /* 0x0000000100087882 */ /* 0x000fe20000000000 */
[----:B------:R-:W-:Y:S01]  /*0b50*/  ELECT P0, URZ, PT ;  /* 0x0000000000ff782f */ /* 0x000fe20003800000 */
[----:B------:R-:W-:-:S04]  /*0b60*/  UIADD3 UR8, UPT, UPT, -UR8, 0x100000, URZ ;  /* 0x0010000008087890 */ /* 0x000fc8000fffe1ff */
[----:B------:R-:W-:Y:S02]  /*0b70*/  USHF.L.U32 UR9, UR8, 0xb, URZ ;  /* 0x0000000b08097899 */ /* 0x000fe400080006ff */
[----:B------:R-:W-:Y:S02]  /*0b80*/  USHF.L.U32 UR8, UR8, 0x1, URZ ;  /* 0x0000000108087899 */ /* 0x000fe400080006ff */
[----:B--2---:R-:W-:Y:S02]  /*0b90*/  ULEA UR6, UR6, UR5, 0x18 ;  /* 0x0000000506067291 */ /* 0x004fe4000f8ec0ff */
[----:B------:R-:W-:-:S04]  /*0ba0*/  UIADD3 UR4, UPT, UPT, -UR4, 0x100000, URZ ;  /* 0x0010000004047890 */ /* 0x000fc8000fffe1ff */
[----:B------:R-:W-:Y:S02]  /*0bb0*/  USHF.L.U32 UR5, UR4, 0xb, URZ ;  /* 0x0000000b04057899 */ /* 0x000fe400080006ff */
[----:B------:R-:W-:Y:S01]  /*0bc0*/  USHF.L.U32 UR4, UR4, 0x1, URZ ;  /* 0x0000000104047899 */ /* 0x000fe200080006ff */
[----:B------:R-:W2:Y:S03]  /*0bd0*/  FENCE.VIEW.ASYNC.S ;  /* 0x00000000000073c6 */ /* 0x000ea60000000000 */
[----:B--2---:R4:W2:Y:S08]  /*0be0*/  SYNCS.EXCH.64 URZ, [UR6+0x150], UR8 ;  /* 0x0001500806ff75b2 */ /* 0x0048b00008000100 */
[----:B------:R4:W3:Y:S01]  /*0bf0*/  SYNCS.EXCH.64 URZ, [UR6+0x160], UR4 ;  /* 0x0001600406ff75b2 */ /* 0x0008e20008000100 */
[----:B------:R4:W1:Y:S01]  /*0c00*/  SYNCS.EXCH.64 URZ, [UR6+0x158], UR8 ;  /* 0x0001580806ff75b2 */ /* 0x0008620008000100 */
[----:B------:R4:W1:Y:S02]  /*0c10*/  SYNCS.EXCH.64 URZ, [UR6+0x168], UR4 ;  /* 0x0001680406ff75b2 */ /* 0x0008640008000100 */
[----:B----4-:R-:W-:Y:S01]  /*0c20*/  NOP ;  /* 0x0000000000007918 */ /* 0x010fe20000000000 */
.L_x_13:
[----:B------:R-:W4:Y:S01]  /*0c30*/  SHFL.IDX PT, R3, R235, RZ, 0x1f ;  /* 0x00001fffeb037589 */ /* 0x000f2200000e0000 */
[----:B------:R-:W-:Y:S01]  /*0c40*/  NOP ;  /* 0x0000000000007918 */ /* 0x000fe20000000000 */
[----:B----4-:R-:W-:-:S13]  /*0c50*/  ISETP.NE.AND P0, PT, R3, 0x5, PT ;  /* 0x000000050300780c */ /* 0x010fda0003f05270 */
[----:B------:R-:W-:Y:S05]  /*0c60*/  @P0 BRA `(.L_x_14) ;  /* 0x0000000000580947 */ /* 0x000fea0003800000 */
[----:B--23--:R-:W2:Y:S01]  /*0c70*/  S2UR UR4, SR_CgaCtaId ;  /* 0x00000000000479c3 */ /* 0x00cea20000008800 */
        /* <DEDUP_REMOVED lines=10> */
[----:B--2---:R-:W-:Y:S01]  /*0d20*/  ULEA UR4, UR4, UR5, 0x18 ;  /* 0x0000000504047291 */ /* 0x004fe2000f8ec0ff */
[----:B------:R-:W2:Y:S11]  /*0d30*/  FENCE.VIEW.ASYNC.S ;  /* 0x00000000000073c6 */ /* 0x000eb60000000000 */
[----:B--2---:R4:W2:Y:S01]  /*0d40*/  SYNCS.EXCH.64 URZ, [UR4+0x170], UR8 ;  /* 0x0001700804ff75b2 */ /* 0x0048a20008000100 */
[----:B------:R4:W3:Y:S01]  /*0d50*/  SYNCS.EXCH.64 URZ, [UR4+0x190], UR6 ;  /* 0x0001900604ff75b2 */ /* 0x0008e20008000100 */
[----:B------:R4:W1:Y:S01]  /*0d60*/  SYNCS.EXCH.64 URZ, [UR4+0x178], UR8 ;  /* 0x0001780804ff75b2 */ /* 0x0008620008000100 */
[----:B------:R4:W1:Y:S01]  /*0d70*/  SYNCS.EXCH.64 URZ, [UR4+0x198], UR6 ;  /* 0x0001980604ff75b2 */ /* 0x0008620008000100 */
[----:B------:R4:W1:Y:S01]  /*0d80*/  SYNCS.EXCH.64 URZ, [UR4+0x180], UR8 ;  /* 0x0001800804ff75b2 */ /* 0x0008620008000100 */
[----:B------:R4:W1:Y:S01]  /*0d90*/  SYNCS.EXCH.64 URZ, [UR4+0x1a0], UR6 ;  /* 0x0001a00604ff75b2 */ /* 0x0008620008000100 */
[----:B------:R4:W1:Y:S01]  /*0da0*/  SYNCS.EXCH.64 URZ, [UR4+0x188], UR8 ;  /* 0x0001880804ff75b2 */ /* 0x0008620008000100 */
[----:B------:R4:W1:Y:S02]  /*0db0*/  SYNCS.EXCH.64 URZ, [UR4+0x1a8], UR6 ;  /* 0x0001a80604ff75b2 */ /* 0x0008640008000100 */
[----:B----4-:R-:W-:Y:S01]  /*0dc0*/  NOP ;  /* 0x0000000000007918 */ /* 0x010fe20000000000 */
.L_x_14:
[----:B------:R-:W4:Y:S01]  /*0dd0*/  SHFL.IDX PT, R3, R235, RZ, 0x1f ;  /* 0x00001fffeb037589 */ /* 0x000f2200000e0000 */
[----:B------:R-:W1:Y:S01]  /*0de0*/  S2UR UR21, SR_CgaCtaId ;  /* 0x00000000001579c3 */ /* 0x000e620000008800 */
[----:B------:R-:W-:Y:S01]  /*0df0*/  NOP ;  /* 0x0000000000007918 */ /* 0x000fe20000000000 */
[----:B----4-:R-:W-:-:S13]  /*0e00*/  ISETP.NE.AND P0, PT, R3, 0x3, PT ;  /* 0x000000030300780c */ /* 0x010fda0003f05270 */
[----:B-1----:R-:W-:Y:S05]  /*0e10*/  @P0 BRA `(.L_x_15) ;  /* 0x0000000000340947 */ /* 0x002fea0003800000 */
[----:B--23--:R-:W-:Y:S01]  /*0e20*/  UMOV UR4, 0x400 ;  /* 0x0000040000047882 */ /* 0x00cfe20000000000 */
[----:B------:R-:W-:Y:S01]  /*0e30*/  UMOV UR6, 0x20 ;  /* 0x0000002000067882 */ /* 0x000fe20000000000 */
[----:B------:R-:W-:Y:S02]  /*0e40*/  ULEA UR4, UR21, UR4, 0x18 ;  /* 0x0000000415047291 */ /* 0x000fe4000f8ec0ff */
[----:B------:R-:W-:-:S04]  /*0e50*/  UIADD3 UR6, UPT, UPT, -UR6, 0x100000, URZ ;  /* 0x0010000006067890 */ /* 0x000fc8000fffe1ff */
[----:B------:R-:W-:Y:S02]  /*0e60*/  USHF.L.U32 UR7, UR6, 0xb, URZ ;  /* 0x0000000b06077899 */ /* 0x000fe400080006ff */
[----:B------:R-:W-:Y:S01]  /*0e70*/  USHF.L.U32 UR6, UR6, 0x1, URZ ;  /* 0x0000000106067899 */ /* 0x000fe200080006ff */
[----:B------:R-:W-:Y:S01]  /*0e80*/  ELECT P0, URZ, PT ;  /* 0x0000000000ff782f */ /* 0x000fe20003800000 */
[----:B------:R-:W1:Y:S10]  /*0e90*/  FENCE.VIEW.ASYNC.S ;  /* 0x00000000000073c6 */ /* 0x000e740000000000 */
[----:B-1----:R1:W4:Y:S01]  /*0ea0*/  SYNCS.EXCH.64 URZ, [UR4+0x1b0], UR6 ;  /* 0x0001b00604ff75b2 */ /* 0x0023220008000100 */
[----:B------:R1:W2:Y:S01]  /*0eb0*/  SYNCS.EXCH.64 URZ, [UR4+0x1c0], UR6 ;  /* 0x0001c00604ff75b2 */ /* 0x0002a20008000100 */
[----:B------:R1:W3:Y:S01]  /*0ec0*/  SYNCS.EXCH.64 URZ, [UR4+0x1b8], UR6 ;  /* 0x0001b80604ff75b2 */ /* 0x0002e20008000100 */
[----:B------:R1:W1:Y:S01]  /*0ed0*/  SYNCS.EXCH.64 URZ, [UR4+0x1c8], UR6 ;  /* 0x0001c80604ff75b2 */ /* 0x0002620008000100 */
[----:B------:R-:W-:Y:S01]  /*0ee0*/  NOP ;  /* 0x0000000000007918 */ /* 0x000fe20000000000 */
.L_x_15:
[----:B------:R-:W4:Y:S01]  /*0ef0*/  LDCU UR24, c[0x0][0x36c] ;  /* 0x00006d80ff1877ac */ /* 0x000f220008000800 */
[----:B------:R-:W-:Y:S01]  /*0f00*/  ISETP.NE.OR P3, PT, R0, 0x2, !P3 ;  /* 0x000000020000780c */ /* 0x000fe20005f65670 */
[----:B------:R-:W-:Y:S01]  /*0f10*/  NOP ;  /* 0x0000000000007918 */ /* 0x000fe20000000000 */
[----:B------:R-:W-:Y:S01]  /*0f20*/  LOP3.LUT R0, R2, 0x1f, RZ, 0xc0, !PT ;  /* 0x0000001f02007812 */ /* 0x000fe200078ec0ff */
[----:B------:R-:W-:Y:S02]  /*0f30*/  UISETP.NE.AND UP4, UPT, UR14, 0x2, UPT ;  /* 0x000000020e00788c */ /* 0x000fe4000bf85270 */
[----:B------:R-:W-:Y:S02]  /*0f40*/  UISETP.NE.AND UP5, UPT, UR14, URZ, UPT ;  /* 0x000000ff0e00728c */ /* 0x000fe4000bfa5270 */
[----:B----4-:R-:W-:-:S09]  /*0f50*/  UISETP.EQ.U32.AND UP0, UPT, UR24, 0x1, UPT ;  /* 0x000000011800788c */ /* 0x010fd2000bf02070 */
[----:B------:R-:W-:Y:S05]  /*0f60*/  BRA.U !UP0, `(.L_x_16) ;  /* 0x0000000108087547 */ /* 0x000fea000b800000 */
[----:B-123--:R-:W-:Y:S01]  /*0f70*/  UCGABAR_ARV ;  /* 0x00000000000079c7 */ /* 0x00efe20008000000 */
[----:B------:R-:W-:Y:S05]  /*0f80*/  BRA `(.L_x_17) ;  /* 0x0000000000047947 */ /* 0x000fea0003800000 */
.L_x_16:
[----:B-123--:R-:W-:Y:S01]  /*0f90*/  NOP ;  /* 0x0000000000007918 */ /* 0x00efe20000000000 */
.L_x_17:
[----:B------:R-:W1:Y:S01]  /*0fa0*/  S2UR UR7, SR_CTAID.X ;  /* 0x00000000000779c3 */ /* 0x000e620000002500 */
[----:B------:R-:W-:-:S05]  /*0fb0*/  CS2R.32 R4, SR_CgaSize ;  /* 0x0000000000047805 */ /* 0x000fca0000008a00 */
[----:B------:R-:W-:-:S05]  /*0fc0*/  IMAD R4, R4, -0xa0, RZ ;  /* 0xffffff6004047824 */ /* 0x000fca00078e02ff */
[----:B------:R-:W-:-:S14]  /*0fd0*/  R2UR UR5, R4 ;  /* 0x00000000040572ca */ /* 0x000fdc00000e0000 */
[----:B------:R-:W2:Y:S01]  /*0fe0*/  LDCU UR5, c[0x0][UR5+0x2b0] ;  /* 0x00005600050577ac */ /* 0x000ea20008000800 */
[----:B------:R-:W-:-:S05]  /*0ff0*/  CS2R.32 R4, SR_CgaSize ;  /* 0x0000000000047805 */ /* 0x000fca0000008a00 */
[----:B------:R-:W-:-:S05]  /*1000*/  IMAD R4, R4, -0xa0, RZ ;  /* 0xffffff6004047824 */ /* 0x000fca00078e02ff */
[----:B------:R-:W-:-:S14]  /*1010*/  R2UR UR4, R4 ;  /* 0x00000000040472ca */ /* 0x000fdc00000e0000 */
[----:B------:R-:W3:Y:S01]  /*1020*/  LDCU UR4, c[0x0][UR4+0x2b4] ;  /* 0x00005680040477ac */ /* 0x000ee20008000800 */
[----:B------:R-:W4:Y:S01]  /*1030*/  S2UR UR8, SR_CTAID.Y ;  /* 0x00000000000879c3 */ /* 0x000f220000002600 */
[----:B------:R-:W-:-:S05]  /*1040*/  CS2R.32 R4, SR_CgaSize ;  /* 0x0000000000047805 */ /* 0x000fca0000008a00 */
[----:B------:R-:W-:-:S05]  /*1050*/  IMAD R4, R4, -0xa0, RZ ;  /* 0xffffff6004047824 */ /* 0x000fca00078e02ff */
[----:B------:R-:W-:-:S14]  /*1060*/  R2UR UR57, R4 ;  /* 0x00000000043972ca */ /* 0x000fdc00000e0000 */
[----:B------:R-:W3:Y:S01]  /*1070*/  LDCU UR57, c[0x0][UR57+0x2a0] ;  /* 0x00005400393977ac */ /* 0x000ee20008000800 */
[----:B------:R-:W-:-:S05]  /*1080*/  CS2R.32 R4, SR_CgaSize ;  /* 0x0000000000047805 */ /* 0x000fca0000008a00 */
[----:B------:R-:W-:-:S05]  /*1090*/  IMAD R4, R4, -0xa0, RZ ;  /* 0xffffff6004047824 */ /* 0x000fca00078e02ff */
[----:B------:R-:W-:-:S14]  /*10a0*/  R2UR UR56, R4 ;  /* 0x00000000043872ca */ /* 0x000fdc00000e0000 */
[----:B------:R-:W3:Y:S01]  /*10b0*/  LDCU UR56, c[0x0][UR56+0x2a4] ;  /* 0x00005480383877ac */ /* 0x000ee20008000800 */
[----:B------:R-:W3:Y:S01]  /*10c0*/  S2UR UR36, SR_CTAID.Z ;  /* 0x00000000002479c3 */ /* 0x000ee20000002700 */
[----:B------:R-:W3:Y:S01]  /*10d0*/  LDCU UR20, c[0x0][0xb24] ;  /* 0x00016480ff1477ac */ /* 0x000ee20008000800 */
[----:B------:R-:W3:Y:S01]  /*10e0*/  LDCU UR15, c[0x0][0xb24] ;  /* 0x00016480ff0f77ac */ /* 0x000ee20008000800 */
[----:B-1----:R-:W-:Y:S01]  /*10f0*/  I2FP.F32.U32 R4, UR7 ;  /* 0x0000000700047c45 */ /* 0x002fe20008201000 */
[----:B------:R-:W1:Y:S04]  /*1100*/  LDCU UR23, c[0x0][0xb30] ;  /* 0x00016600ff1777ac */ /* 0x000e680008000800 */
[----:B--2---:R-:W-:Y:S01]  /*1110*/  FMUL R4, R4, UR5 ;  /* 0x0000000504047c20 */ /* 0x004fe20008400000 */
[----:B------:R-:W-:Y:S01]  /*1120*/  UMOV UR45, UR7 ;  /* 0x00000007002d7c82 */ /* 0x000fe20008000000 */
[----:B----4-:R-:W-:Y:S01]  /*1130*/  I2FP.F32.U32 R3, UR8 ;  /* 0x0000000800037c45 */ /* 0x010fe20008201000 */
[----:B------:R-:W-:-:S03]  /*1140*/  UMOV UR46, UR8 ;  /* 0x00000008002e7c82 */ /* 0x000fc60008000000 */
[----:B------:R-:W2:Y:S01]  /*1150*/  F2I.U32.TRUNC.NTZ R4, R4 ;  /* 0x0000000400047305 */ /* 0x000ea2000020f000 */
[----:B---3--:R-:W-:Y:S01]  /*1160*/  FMUL R3, R3, UR4 ;  /* 0x0000000403037c20 */ /* 0x008fe20008400000 */
[----:B------:R-:W-:-:S04]  /*1170*/  ULOP3.LUT UR4, UR21, 0x1, URZ, 0xc0, !UPT ;  /* 0x0000000115047892 */ /* 0x000fc8000f8ec0ff */
[----:B------:R-:W-:Y:S02]  /*1180*/  UISETP.NE.U32.AND UP6, UPT, UR4, 0x1, UPT ;  /* 0x000000010400788c */ /* 0x000fe4000bfc5070 */
[----:B------:R-:W3:Y:S02]  /*1190*/  F2I.U32.TRUNC.NTZ R3, R3 ;  /* 0x0000000300037305 */ /* 0x000ee4000020f000 */
[----:B------:R-:W-:Y:S01]  /*11a0*/  USEL UR4, URZ, 0x700, UP6 ;  /* 0x00000700ff047887 */ /* 0x000fe2000b000000 */
[----:B--2---:R-:W-:Y:S02]  /*11b0*/  R2UR UR6, R4 ;  /* 0x00000000040672ca */ /* 0x004fe400000e0000 */
[----:B---3--:R-:W-:Y:S02]  /*11c0*/  R2UR UR5, R3 ;  /* 0x00000000030572ca */ /* 0x008fe400000e0000 */
[----:B------:R-:W-:-:S09]  /*11d0*/  PRMT R3, RZ, 0x7610, R3 ;  /* 0x00007610ff037816 */ /* 0x000fd20000000003 */
[----:B------:R-:W-:-:S04]  /*11e0*/  UIADD3 UR6, UPT, UPT, -UR6, URZ, URZ ;  /* 0x000000ff06067290 */ /* 0x000fc8000fffe1ff */
[----:B------:R-:W-:Y:S02]  /*11f0*/  UIMAD UR57, UR57, UR6, UR7 ;  /* 0x00000006393972a4 */ /* 0x000fe4000f8e0207 */
[----:B------:R-:W-:-:S04]  /*1200*/  UIADD3 UR5, UPT, UPT, -UR5, URZ, URZ ;  /* 0x000000ff05057290 */ /* 0x000fc8000fffe1ff */
[----:B------:R-:W-:Y:S01]  /*1210*/  UIMAD UR56, UR56, UR5, UR8 ;  /* 0x00000005383872a4 */ /* 0x000fe2000f8e0208 */
[----:B-1----:R-:W-:Y:S11]  /*1220*/  BRA.U UP5, `(.L_x_18) ;  /* 0x0000000105247547 */ /* 0x002ff6000b800000 */
[----:B------:R-:W-:-:S04]  /*1230*/  UISETP.NE.AND UP0, UPT, UR56, URZ, UPT ;  /* 0x000000ff3800728c */ /* 0x000fc8000bf05270 */
[----:B------:R-:W-:Y:S02]  /*1240*/  USEL UR5, URZ, 0x2, UP0 ;  /* 0x00000002ff057887 */ /* 0x000fe40008000000 */
[----:B------:R-:W-:-:S04]  /*1250*/  UISETP.NE.AND UP0, UPT, UR56, URZ, UPT ;  /* 0x000000ff3800728c */ /* 0x000fc8000bf05270 */
[----:B------:R-:W-:-:S04]  /*1260*/  UISETP.EQ.OR UP0, UPT, UR57, URZ, !UP0 ;  /* 0x000000ff3900728c */ /* 0x000fc8000c702670 */
[----:B------:R-:W-:Y:S02]  /*1270*/  USEL UR6, URZ, 0x1, !UP0 ;  /* 0x00000001ff067887 */ /* 0x000fe4000c000000 */
[----:B------:R-:W-:-:S04]  /*1280*/  UISETP.NE.AND UP0, UPT, UR57, 0x1, UPT ;  /* 0x000000013900788c */ /* 0x000fc8000bf05270 */
[----:B------:R-:W-:-:S04]  /*1290*/  USEL UR5, UR5, 0x2, UP0 ;  /* 0x0000000205057887 */ /* 0x000fc80008000000 */
[----:B------:R-:W-:-:S06]  /*12a0*/  UIADD3 UR5, UPT, UPT, UR6, UR5, URZ ;  /* 0x0000000506057290 */ /* 0x000fcc000fffe0ff */
[----:B------:R-:W-:-:S07]  /*12b0*/  MOV R3, UR5 ;  /* 0x0000000500037c02 */ /* 0x000fce0008000f00 */
.L_x_18:
[----:B------:R-:W-:-:S09]  /*12c0*/  UISETP.GE.AND UP0, UPT, UR20, 0x1, UPT ;  /* 0x000000011400788c */ /* 0x000fd2000bf06270 */
[----:B------:R-:W-:Y:S05]  /*12d0*/  BRA.U !UP0, `(.L_x_19) ;  /* 0x0000000108d07547 */ /* 0x000fea000b800000 */
[----:B------:R-:W1:Y:S01]  /*12e0*/  LDCU UR22, c[0x0][0xb0c] ;  /* 0x00016180ff1677ac */ /* 0x000e620008000800 */
[----:B------:R-:W2:Y:S01]  /*12f0*/  LDCU.128 UR16, c[0x0][0xb10] ;  /* 0x00016200ff1077ac */ /* 0x000ea20008000c00 */
[----:B------:R-:W3:Y:S01]  /*1300*/  LDCU UR7, c[0x0][0x370] ;  /* 0x00006e00ff0777ac */ /* 0x000ee20008000800 */
[----:B------:R-:W-:Y:S02]  /*1310*/  UISETP.NE.AND UP1, UPT, UR20, 0x1, UPT ;  /* 0x000000011400788c */ /* 0x000fe4000bf25270 */
[----:B-1----:R-:W-:Y:S02]  /*1320*/  UISETP.NE.AND UP0, UPT, UR22, 0x1, UPT ;  /* 0x000000011600788c */ /* 0x002fe4000bf05270 */
[----:B--2---:R-:W-:Y:S02]  /*1330*/  UIMAD.WIDE.U32 UR10, UR45, UR16, URZ ;  /* 0x000000102d0a72a5 */ /* 0x004fe4000f8e00ff */
[----:B---3--:R-:W-:-:S05]  /*1340*/  UIMAD.WIDE.U32 UR8, UR7, UR16, URZ ;  /* 0x00000010070872a5 */ /* 0x008fca000f8e00ff */
[----:B------:R-:W-:Y:S01]  /*1350*/  UMOV UR6, UR11 ;  /* 0x0000000b00067c82 */ /* 0x000fe20008000000 */
[----:B------:R-:W-:Y:S02]  /*1360*/  UIMAD.WIDE.U32 UR10, UR46, UR19, URZ ;  /* 0x000000132e0a72a5 */ /* 0x000fe4000f8e00ff */
[----:B------:R-:W-:Y:S01]  /*1370*/  USHF.R.U32.HI UR6, URZ, UR17, UR6 ;  /* 0x00000011ff067299 */ /* 0x000fe20008011606 */
[----:B------:R-:W-:Y:S02]  /*1380*/  UMOV UR8, UR9 ;  /* 0x0000000900087c82 */ /* 0x000fe40008000000 */
[----:B------:R-:W-:Y:S02]  /*1390*/  @UP0 USHF.R.U32.HI UR7, URZ, UR17, UR8 ;  /* 0x00000011ff070299 */ /* 0x000fe40008011608 */
[----:B------:R-:W1:Y:S01]  /*13a0*/  LDCU UR8, c[0x0][0x374] ;  /* 0x00006e80ff0877ac */ /* 0x000e620008000800 */
[----:B------:R-:W2:Y:S01]  /*13b0*/  LDCU UR9, c[0x0][0xb20] ;  /* 0x00016400ff0977ac */ /* 0x000ea20008000800 */
[----:B------:R-:W-:-:S02]  /*13c0*/  UMOV UR5, UR11 ;  /* 0x0000000b00057c82 */ /* 0x000fc40008000000 */
[----:B------:R-:W3:Y:S01]  /*13d0*/  LDCU.64 UR10, c[0x0][0xb28] ;  /* 0x00016500ff0a77ac */ /* 0x000ee20008000a00 */
[----:B------:R-:W-:Y:S02]  /*13e0*/  USEL UR6, UR45, UR6, !UP0 ;  /* 0x000000062d067287 */ /* 0x000fe4000c000000 */
[----:B------:R-:W-:Y:S02]  /*13f0*/  UISETP.NE.AND UP0, UPT, UR18, 0x1, UPT ;  /* 0x000000011200788c */ /* 0x000fe4000bf05270 */
[----:B-1----:R-:W-:Y:S02]  /*1400*/  UIMAD.WIDE.U32 UR12, UR8, UR19, URZ ;  /* 0x00000013080c72a5 */ /* 0x002fe4000f8e00ff */
[----:B--2---:R-:W-:-:S05]  /*1410*/  USHF.R.U32.HI UR5, URZ, UR9, UR5 ;  /* 0x00000009ff057299 */ /* 0x004fca0008011605 */
[----:B------:R-:W-:Y:S01]  /*1420*/  UMOV UR12, UR13 ;  /* 0x0000000d000c7c82 */ /* 0x000fe20008000000 */
[----:B------:R-:W-:Y:S02]  /*1430*/  USEL UR5, UR46, UR5, !UP0 ;  /* 0x000000052e057287 */ /* 0x000fe4000c000000 */
[----:B------:R-:W-:Y:S02]  /*1440*/  @UP0 USHF.R.U32.HI UR8, URZ, UR9, UR12 ;  /* 0x00000009ff080299 */ /* 0x000fe4000801160c */
[----:B---3--:R-:W-:Y:S02]  /*1450*/  UIMAD.WIDE.U32 UR16, UR7, UR10, URZ ;  /* 0x0000000a071072a5 */ /* 0x008fe4000f8e00ff */
[----:B------:R-:W-:-:S05]  /*1460*/  UIMAD.WIDE.U32 UR12, UR8, UR10, URZ ;  /* 0x0000000a080c72a5 */ /* 0x000fca000f8e00ff */
[----:B------:R-:W-:Y:S02]  /*1470*/  UMOV UR16, UR17 ;  /* 0x0000001100107c82 */ /* 0x000fe40008000000 */
[----:B------:R-:W-:Y:S01]  /*1480*/  UMOV UR12, UR13 ;  /* 0x0000000d000c7c82 */ /* 0x000fe20008000000 */
[----:B------:R-:W-:Y:S02]  /*1490*/  @UP1 USHF.R.U32.HI UR7, URZ, UR11, UR16 ;  /* 0x0000000bff071299 */ /* 0x000fe40008011610 */
[----:B------:R-:W-:Y:S02]  /*14a0*/  @UP1 USHF.R.U32.HI UR8, URZ, UR11, UR12 ;  /* 0x0000000bff081299 */ /* 0x000fe4000801160c */
[----:B------:R-:W-:Y:S02]  /*14b0*/  UIMAD.WIDE.U32 UR12, UR5, UR10, URZ ;  /* 0x0000000a050c72a5 */ /* 0x000fe4000f8e00ff */
[----:B------:R-:W-:Y:S02]  /*14c0*/  UIMAD UR8, UR8, UR20, URZ ;  /* 0x00000014080872a4 */ /* 0x000fe4000f8e02ff */
[----:B------:R-:W-:-:S02]  /*14d0*/  UIMAD UR9, UR7, UR20, URZ ;  /* 0x00000014070972a4 */ /* 0x000fc4000f8e02ff */
[----:B------:R-:W-:-:S04]  /*14e0*/  UISETP.GE.AND UP0, UPT, UR5, UR8, UPT ;  /* 0x000000080500728c */ /* 0x000fc8000bf06270 */
[----:B------:R-:W-:Y:S02]  /*14f0*/  UISETP.GE.OR UP0, UPT, UR6, UR9, UP0 ;  /* 0x000000090600728c */ /* 0x000fe40008706670 */
[----:B------:R-:W-:-:S03]  /*1500*/  UIMAD.WIDE.U32 UR8, UR6, UR10, URZ ;  /* 0x0000000a060872a5 */ /* 0x000fc6000f8e00ff */
[----:B------:R-:W-:Y:S02]  /*1510*/  UMOV UR10, UR13 ;  /* 0x0000000d000a7c82 */ /* 0x000fe40008000000 */
[----:B------:R-:W-:-:S04]  /*1520*/  USHF.R.U32.HI UR10, URZ, UR11, UR10 ;  /* 0x0000000bff0a7299 */ /* 0x000fc8000801160a */
[----:B------:R-:W-:Y:S02]  /*1530*/  USEL UR8, UR5, UR10, !UP1 ;  /* 0x0000000a05087287 */ /* 0x000fe4000c800000 */
[----:B------:R-:W-:Y:S02]  /*1540*/  @!UP0 USHF.R.U32.HI UR9, URZ, UR11, UR9 ;  /* 0x0000000bff098299 */ /* 0x000fe40008011609 */
[----:B------:R-:W-:Y:S02]  /*1550*/  UIADD3 UR10, UPT, UPT, -UR8, URZ, URZ ;  /* 0x000000ff080a7290 */ /* 0x000fe4000fffe1ff */
[----:B------:R-:W-:Y:S02]  /*1560*/  @!UP0 USEL UR9, UR6, UR9, !UP1 ;  /* 0x0000000906098287 */ /* 0x000fe4000c800000 */
[----:B------:R-:W-:Y:S02]  /*1570*/  UIMAD UR10, UR20, UR10, UR5 ;  /* 0x0000000a140a72a4 */ /* 0x000fe4000f8e0205 */
[----:B------:R-:W-:-:S02]  /*1580*/  UIADD3 UR11, UPT, UPT, -UR6, URZ, URZ ;  /* 0x000000ff060b7290 */ /* 0x000fc4000fffe1ff */
[----:B------:R-:W-:Y:S02]  /*1590*/  @!UP0 UIMAD UR10, UR10, UR7, UR9 ;  /* 0x000000070a0a82a4 */ /* 0x000fe4000f8e0209 */
[----:B------:R-:W-:Y:S02]  /*15a0*/  @!UP0 UIADD3 UR8, UPT, UPT, UR8, -UR9, URZ ;  /* 0x8000000908088290 */ /* 0x000fe4000fffe0ff */
[----:B------:R-:W-:Y:S02]  /*15b0*/  UIADD3 UR7, UPT, UPT, -UR5, URZ, URZ ;  /* 0x000000ff05077290 */ /* 0x000fe4000fffe1ff */
[----:B------:R-:W-:Y:S02]  /*15c0*/  @!UP0 UIMAD UR5, UR8, UR20, UR6 ;  /* 0x00000014080582a4 */ /* 0x000fe4000f8e0206 */
[----:B------:R-:W-:Y:S02]  /*15d0*/  UIMAD UR46, UR18, UR7, UR46 ;  /* 0x00000007122e72a4 */ /* 0x000fe4000f8e022e */
[----:B------:R-:W-:Y:S01]  /*15e0*/  UIMAD UR45, UR22, UR11, UR45 ;  /* 0x0000000b162d72a4 */ /* 0x000fe2000f8e022d */
[----:B------:R-:W-:Y:S01]  /*15f0*/  @!UP0 UMOV UR6, UR10 ;  /* 0x0000000a00068c82 */ /* 0x000fe20008000000 */
[----:B------:R-:W-:-:S02]  /*1600*/  UIMAD UR46, UR5, UR18, UR46 ;  /* 0x00000012052e72a4 */ /* 0x000fc4000f8e022e */
[----:B------:R-:W-:-:S12]  /*1610*/  UIMAD UR45, UR6, UR22, UR45 ;  /* 0x00000016062d72a4 */ /* 0x000fd8000f8e022d */
.L_x_19:
[----:B------:R-:W-:-:S09]  /*1620*/  UISETP.NE.AND UP0, UPT, UR23, 0x1, UPT ;  /* 0x000000011700788c */ /* 0x000fd2000bf05270 */
[----:B------:R-:W-:Y:S05]  /*1630*/  BRA.U UP0, `(.L_x_20) ;  /* 0x0000000100447547 */ /* 0x000fea000b800000 */
[----:B------:R-:W1:Y:S01]  /*1640*/  LDCU.128 UR8, c[0x0][0xb10] ;  /* 0x00016200ff0877ac */ /* 0x000e620008000c00 */
[----:B------:R-:W2:Y:S01]  /*1650*/  LDCU UR12, c[0x0][0xb0c] ;  /* 0x00016180ff0c77ac */ /* 0x000ea20008000800 */
[----:B-1----:R-:W-:Y:S02]  /*1660*/  UIMAD.WIDE.U32 UR6, UR45, UR8, URZ ;  /* 0x000000082d0672a5 */ /* 0x002fe4000f8e00ff */
[----:B--2---:R-:W-:-:S05]  /*1670*/  UISETP.NE.AND UP0, UPT, UR12, 0x1, UPT ;  /* 0x000000010c00788c */ /* 0x004fca000bf05270 */
[----:B------:R-:W-:Y:S02]  /*1680*/  UMOV UR6, UR7 ;  /* 0x0000000700067c82 */ /* 0x000fe40008000000 */
[----:B------:R-:W-:Y:S02]  /*1690*/  USHF.R.U32.HI UR6, URZ, UR9, UR6 ;  /* 0x00000009ff067299 */ /* 0x000fe40008011606 */
[----:B------:R-:W1:Y:S01]  /*16a0*/  LDCU UR7, c[0x0][0xb20] ;  /* 0x00016400ff0777ac */ /* 0x000e620008000800 */
[----:B------:R-:W-:Y:S02]  /*16b0*/  UIMAD.WIDE.U32 UR8, UR46, UR11, URZ ;  /* 0x0000000b2e0872a5 */ /* 0x000fe4000f8e00ff */
[----:B------:R-:W-:Y:S02]  /*16c0*/  USEL UR6, UR45, UR6, !UP0 ;  /* 0x000000062d067287 */ /* 0x000fe4000c000000 */
[----:B------:R-:W-:-:S03]  /*16d0*/  UISETP.NE.AND UP0, UPT, UR10, 0x1, UPT ;  /* 0x000000010a00788c */ /* 0x000fc6000bf05270 */
[----:B------:R-:W-:Y:S02]  /*16e0*/  UMOV UR5, UR9 ;  /* 0x0000000900057c82 */ /* 0x000fe40008000000 */
[----:B-1----:R-:W-:-:S04]  /*16f0*/  USHF.R.U32.HI UR5, URZ, UR7, UR5 ;  /* 0x00000007ff057299 */ /* 0x002fc80008011605 */
[----:B------:R-:W-:-:S04]  /*1700*/  USEL UR5, UR46, UR5, !UP0 ;  /* 0x000000052e057287 */ /* 0x000fc8000c000000 */
[----:B------:R-:W-:Y:S02]  /*1710*/  UIADD3 UR7, UPT, UPT, UR6, -UR5, URZ ;  /* 0x8000000506077290 */ /* 0x000fe4000fffe0ff */
[----:B------:R-:W-:Y:S02]  /*1720*/  UIADD3 UR5, UPT, UPT, -UR6, UR5, URZ ;  /* 0x0000000506057290 */ /* 0x000fe4000fffe1ff */
[----:B------:R-:W-:Y:S02]  /*1730*/  UIMAD UR46, UR7, UR10, UR46 ;  /* 0x0000000a072e72a4 */ /* 0x000fe4000f8e022e */
[----:B------:R-:W-:-:S12]  /*1740*/  UIMAD UR45, UR5, UR12, UR45 ;  /* 0x0000000c052d72a4 */ /* 0x000fd8000f8e022d */
.L_x_20:
[----:B------:R-:W-:Y:S02]  /*1750*/  UISETP.EQ.U32.AND UP0, UPT, UR24, 0x1, UPT ;  /* 0x000000011800788c */ /* 0x000fe4000bf02070 */
[----:B------:R-:W-:-:S07]  /*1760*/  UISETP.NE.AND UP1, UPT, UR14, 0x2, UPT ;  /* 0x000000020e00788c */ /* 0x000fce000bf25270 */
[----:B------:R-:W-:Y:S05]  /*1770*/  BRA.U !UP0, `(.L_x_21) ;  /* 0x00000001080c7547 */ /* 0x000fea000b800000 */
[----:B------:R-:W-:Y:S01]  /*1780*/  UCGABAR_WAIT ;  /* 0x0000000000007dc7 */ /* 0x000fe20008000000 */
[----:B------:R-:W-:Y:S01]  /*1790*/  CCTL.IVALL ;  /* 0x00000000ff00798f */ /* 0x000fe20002000000 */
[----:B------:R-:W-:Y:S05]  /*17a0*/  BRA `(.L_x_22) ;  /* 0x0000000000047947 */ /* 0x000fea0003800000 */
.L_x_21:
[----:B------:R-:W-:Y:S06]  /*17b0*/  BAR.SYNC.DEFER_BLOCKING 0x0 ;  /* 0x0000000000007b1d */ /* 0x000fec0000010000 */
.L_x_22:
[----:B------:R-:W-:Y:S05]  /*17c0*/  BRA.U UP1, `(.L_x_23) ;  /* 0x0000001901b47547 */ /* 0x000fea000b800000 */
[----:B------:R-:W1:Y:S01]  /*17d0*/  LDCU UR7, c[0x0][0x38c] ;  /* 0x00007180ff0777ac */ /* 0x000e620008000800 */
[----:B------:R-:W-:Y:S01]  /*17e0*/  PLOP3.LUT P1, PT, PT, PT, UP3, 0x80, 0x8 ;  /* 0x000000000008781c */ /* 0x000fe20003f2f038 */
[----:B------:R-:W-:Y:S01]  /*17f0*/  IMAD.MOV.U32 R12, RZ, RZ, 0x1 ;  /* 0x00000001ff0c7424 */ /* 0x000fe200078e00ff */
[----:B------:R-:W-:Y:S01]  /*1800*/  ISETP.EQ.OR P2, PT, R0, RZ, P3 ;  /* 0x000000ff0000720c */ /* 0x000fe20001f42670 */
[----:B------:R-:W-:Y:S01]  /*1810*/  UISETP.NE.AND UP0, UPT, UR14, URZ, UPT ;  /* 0x000000ff0e00728c */ /* 0x000fe2000bf05270 */
[----:B------:R-:W-:Y:S01]  /*1820*/  PLOP3.LUT P1, PT, P1, PT, PT, 0x8, 0x80 ;  /* 0x000000000080781c */ /* 0x000fe20000f2e170 */
[----:B------:R-:W-:Y:S01]  /*1830*/  USEL UR28, URZ, 0x1, UP4 ;  /* 0x00000001ff1c7887 */ /* 0x000fe2000a000000 */
[----:B------:R-:W-:Y:S01]  /*1840*/  CS2R R10, SRZ ;  /* 0x00000000000a7805 */ /* 0x000fe2000001ff00 */
[----:B------:R-:W-:Y:S01]  /*1850*/  UMOV UR22, 0x400 ;  /* 0x0000040000167882 */ /* 0x000fe20000000000 */
[----:B------:R-:W-:Y:S01]  /*1860*/  IMAD.MOV.U32 R9, RZ, RZ, RZ ;  /* 0x000000ffff097224 */ /* 0x000fe200078e00ff */
[----:B------:R-:W-:Y:S01]  /*1870*/  USEL UR28, UR28, 0x2, UP0 ;  /* 0x000000021c1c7887 */ /* 0x000fe20008000000 */
[----:B------:R-:W-:Y:S01]  /*1880*/  IMAD.MOV.U32 R8, RZ, RZ, 0x1 ;  /* 0x00000001ff087424 */ /* 0x000fe200078e00ff */
[----:B------:R-:W-:Y:S01]  /*1890*/  ULEA UR22, UR21, UR22, 0x18 ;  /* 0x0000001615167291 */ /* 0x000fe2000f8ec0ff */
[----:B------:R-:W2:Y:S01]  /*18a0*/  LDCU UR40, c[0x0][0x370] ;  /* 0x00006e00ff2877ac */ /* 0x000ea20008000800 */
[----:B-1----:R-:W-:Y:S01]  /*18b0*/  UIADD3 UR6, UPT, UPT, UR7, 0xf, URZ ;  /* 0x0000000f07067890 */ /* 0x002fe2000fffe0ff */
[----:B------:R-:W1:Y:S03]  /*18c0*/  LDCU.64 UR30, c[0x0][0x348] ;  /* 0x00006900ff1e77ac */ /* 0x000e660008000a00 */
[----:B------:R-:W-:-:S02]  /*18d0*/  USHF.R.S32.HI UR5, URZ, 0x1f, UR6 ;  /* 0x0000001fff057899 */ /* 0x000fc40008011406 */
[----:B------:R-:W-:Y:S02]  /*18e0*/  USHF.R.U32.HI UR44, URZ, 0x4, UR4 ;  /* 0x00000004ff2c7899 */ /* 0x000fe40008011604 */
[----:B------:R-:W-:Y:S02]  /*18f0*/  ULEA.HI UR5, UR5, UR6, URZ, 0x4 ;  /* 0x0000000605057291 */ /* 0x000fe4000f8f20ff */
[----:B------:R-:W-:Y:S02]  /*1900*/  UIADD3 UR6, UPT, UPT, UR7, -0x1, URZ ;  /* 0xffffffff07067890 */ /* 0x000fe4000fffe0ff */
[----:B------:R-:W-:Y:S02]  /*1910*/  USHF.R.S32.HI UR42, URZ, 0x4, UR5 ;  /* 0x00000004ff2a7899 */ /* 0x000fe40008011405 */
[----:B------:R-:W-:Y:S02]  /*1920*/  UISETP.GE.U32.AND UP1, UPT, UR6, -0x1f, UPT ;  /* 0xffffffe10600788c */ /* 0x000fe4000bf26070 */
[----:B------:R-:W-:-:S02]  /*1930*/  UISETP.LT.U32.AND UP0, UPT, UR42, 0x12, UPT ;  /* 0x000000122a00788c */ /* 0x000fc4000bf01070 */
[----:B------:R-:W-:Y:S02]  /*1940*/  UIADD3 UR5, UPT, UPT, UR22, 0xe00, URZ ;  /* 0x00000e0016057890 */ /* 0x000fe4000fffe0ff */
[----:B------:R-:W-:Y:S02]  /*1950*/  USEL UR41, UR42, 0x12, UP0 ;  /* 0x000000122a297887 */ /* 0x000fe40008000000 */
[----:B------:R-:W-:Y:S02]  /*1960*/  @UP6 UIADD3 UR5, UPT, UPT, UR22, URZ, URZ ;  /* 0x000000ff16056290 */ /* 0x000fe4000fffe0ff */
[----:B------:R-:W-:Y:S02]  /*1970*/  UIADD3 UR23, UPT, UPT, UR41, -0x1, URZ ;  /* 0xffffffff29177890 */ /* 0x000fe4000fffe0ff */
[----:B------:R-:W-:Y:S02]  /*1980*/  @UP1 UIADD3 UR23, UPT, UPT, UR41, URZ, URZ ;  /* 0x000000ff29171290 */ /* 0x000fe4000fffe0ff */
[----:B------:R-:W-:Y:S01]  /*1990*/  UIADD3 UR47, UPT, UPT, UR7, 0x1e, URZ ;  /* 0x0000001e072f7890 */ /* 0x000fe2000fffe0ff */
[----:B------:R-:W3:Y:S01]  /*19a0*/  LDCU UR39, c[0x0][0x374] ;  /* 0x00006e80ff2777ac */ /* 0x000ee20008000800 */
[----:B------:R-:W-:-:S02]  /*19b0*/  UIADD3 UR5, UPT, UPT, UR5, 0x17600, URZ ;  /* 0x0001760005057890 */ /* 0x000fc4000fffe0ff */
[----:B------:R-:W-:Y:S02]  /*19c0*/  UIADD3 UR43, UPT, UPT, UR42, -UR41, URZ ;  /* 0x800000292a2b7290 */ /* 0x000fe4000fffe0ff */
[----:B------:R-:W-:Y:S01]  /*19d0*/  UIADD3 UR23, UPT, UPT, UR23, 0x1, URZ ;  /* 0x0000000117177890 */ /* 0x000fe2000fffe0ff */
[----:B-12---:R-:W-:-:S11]  /*19e0*/  UMOV UR13, URZ ;  /* 0x000000ff000d7c82 */ /* 0x006fd60008000000 */
.L_x_43:
[----:B------:R-:W-:-:S09]  /*19f0*/  UISETP.NE.AND UP0, UPT, UR21, URZ, UPT ;  /* 0x000000ff1500728c */ /* 0x000fd2000bf05270 */
[----:B------:R-:W-:Y:S05]  /*1a00*/  BRA.U UP0, `(.L_x_24) ;  /* 0x0000000100287547 */ /* 0x000fea000b800000 */
[----:B------:R-:W-:Y:S02]  /*1a10*/  LEA R0, R9, UR22, 0x3 ;  /* 0x0000001609007c11 */ /* 0x000fe4000f8e18ff */
[----:B------:R-:W-:-:S04]  /*1a20*/  SHF.L.U32 R2, R8, 0x1f, RZ ;  /* 0x0000001f08027819 */ /* 0x000fc800000006ff */
[----:B------:R-:W1:Y:S02]  /*1a30*/  SYNCS.PHASECHK.TRANS64.TRYWAIT P0, [R0+URZ+0x1c0], R2 ;  /* 0x0001c002000075a7 */ /* 0x000e6400080011ff */
[----:B-1----:R-:W-:Y:S05]  /*1a40*/  @!P0 BRA `(.L_x_25) ;  /* 0x0000007c002c8947 */ /* 0x002fea0003800000 */
.L_x_130:
[----:B------:R-:W-:Y:S01]  /*1a50*/  VIADD R9, R9, 0x1 ;  /* 0x0000000109097836 */ /* 0x000fe20000000000 */
[----:B------:R1:W-:Y:S04]  /*1a60*/  SYNCS.ARRIVE.TRANS64.A1T0 RZ, [R0+URZ+0x1b0], RZ ;  /* 0x0001b0ff00ff79a7 */ /* 0x0003e800081000ff */
[----:B------:R-:W-:-:S04]  /*1a70*/  ISETP.NE.AND P0, PT, R9, 0x2, PT ;  /* 0x000000020900780c */ /* 0x000fc80003f05270 */
[----:B------:R-:W-:Y:S02]  /*1a80*/  SEL R9, R9, RZ, P0 ;  /* 0x000000ff09097207 */ /* 0x000fe40000000000 */
[----:B-1----:R-:W-:-:S04]  /*1a90*/  SEL R0, RZ, 0x1, P0 ;  /* 0x00000001ff007807 */ /* 0x002fc80000000000 */
[----:B------:R-:W-:-:S07]  /*1aa0*/  LOP3.LUT R8, R8, R0, RZ, 0x3c, !PT ;  /* 0x0000000008087212 */ /* 0x000fce00078e3cff */
.L_x_24:
[----:B------:R-:W-:Y:S01]  /*1ab0*/  ULEA UR6, UR13, UR22, 0x3 ;  /* 0x000000160d067291 */ /* 0x000fe2000f8e18ff */
[----:B------:R-:W-:Y:S01]  /*1ac0*/  SHF.L.U32 R0, R12, 0x1f, RZ ;  /* 0x0000001f0c007819 */ /* 0x000fe200000006ff */
[----:B------:R-:W-:Y:S02]  /*1ad0*/  UISETP.GE.U32.AND UP0, UPT, UR47, 0x1f, UPT ;  /* 0x0000001f2f00788c */ /* 0x000fe4000bf06070 */
[----:B------:R-:W-:Y:S02]  /*1ae0*/  USHF.L.U32 UR35, UR45, 0x6, URZ ;  /* 0x000000062d237899 */ /* 0x000fe400080006ff */
[----:B------:R-:W-:Y:S01]  /*1af0*/  UIMAD UR19, UR46, 0xe0, UR44 ;  /* 0x000000e02e1378a4 */ /* 0x000fe2000f8e022c */
[----:B------:R-:W-:Y:S02]  /*1b00*/  UMOV UR14, URZ ;  /* 0x000000ff000e7c82 */ /* 0x000fe40008000000 */
[----:B------:R1:W2:Y:S02]  /*1b10*/  SYNCS.PHASECHK.TRANS64.TRYWAIT P0, [UR6+0x90], R0 ;  /* 0x00009000ff0075a7 */ /* 0x0002a40008001106 */
[----:B------:R-:W-:Y:S07]  /*1b20*/  BRA.U !UP0, `(.L_x_26) ;  /* 0x0000000108c07547 */ /* 0x000fee000b800000 */
[----:B------:R-:W-:Y:S01]  /*1b30*/  UMOV UR8, URZ ;  /* 0x000000ff00087c82 */ /* 0x000fe20008000000 */
[----:B------:R-:W-:-:S05]  /*1b40*/  UMOV UR7, UR13 ;  /* 0x0000000d00077c82 */ /* 0x000fca0008000000 */
.L_x_32:
[----:B--2---:R-:W-:Y:S01]  /*1b50*/  @!P3 MOV R2, 0x2400 ;  /* 0x000024000002b802 */ /* 0x004fe20000000f00 */
[----:B----4-:R-:W-:Y:S01]  /*1b60*/  ULEA UR33, UR7, UR22, 0x3 ;  /* 0x0000001607217291 */ /* 0x010fe2000f8e18ff */
[----:B-12---:R-:W-:Y:S11]  /*1b70*/  @P0 BRA `(.L_x_27) ;  /* 0x00000000000c0947 */ /* 0x006ff60003800000 */
[----:B------:R-:W-:Y:S04]  /*1b80*/  SHF.L.U32 R3, R12, 0x1f, RZ ;  /* 0x0000001f0c037819 */ /* 0x000fe800000006ff */
[----:B------:R-:W2:Y:S02]  /*1b90*/  SYNCS.PHASECHK.TRANS64.TRYWAIT P0, [UR33+0x90], R3 ;  /* 0x00009003ff0075a7 */ /* 0x000ea40008001121 */
[----:B--2---:R-:W-:Y:S05]  /*1ba0*/  @!P0 BRA `(.L_x_28) ;  /* 0x0000007800e88947 */ /* 0x004fea0003800000 */
.L_x_27:
[----:B------:R2:W-:Y:S01]  /*1bb0*/  @!P3 SYNCS.ARRIVE.TRANS64 RZ, [UR33], R2 ;  /* 0x00000002ffffb9a7 */ /* 0x0005e20008000021 */
[----:B------:R-:W-:Y:S04]  /*1bc0*/  ULOP3.LUT UR6, UR28, 0x2, URZ, 0xfc, !UPT ;  /* 0x000000021c067892 */ /* 0x000fe8000f8efcff */
[----:B------:R-:W-:Y:S09]  /*1bd0*/  UISETP.NE.AND UP0, UPT, UR6, 0x2, UPT ;  /* 0x000000020600788c */ /* 0x000ff2000bf05270 */
[----:B------:R-:W-:Y:S05]  /*1be0*/  BRA.U UP0, `(.L_x_29) ;  /* 0x0000000100047547 */ /* 0x000fea000b800000 */
[----:B---3--:R-:W-:Y:S05]  /*1bf0*/  BPT.TRAP 0x1 ;  /* 0x000000040000795c */ /* 0x008fea0000300000 */
.L_x_29:
[----:B------:R-:W-:Y:S04]  /*1c00*/  BSSY.RECONVERGENT B0, `(.L_x_30) ;  /* 0x0000003000007945 */ /* 0x000fe80003800200 */
[----:B------:R-:W-:Y:S05]  /*1c10*/  @P2 BRA `(.L_x_31) ;  /* 0x0000000000042947 */ /* 0x000fea0003800000 */
[----:B---3--:R-:W-:Y:S05]  /*1c20*/  BPT.TRAP 0x1 ;  /* 0x000000040000795c */ /* 0x008fea0000300000 */
.L_x_31:
[----:B---3--:R-:W-:Y:S05]  /*1c30*/  BSYNC.RECONVERGENT B0 ;  /* 0x0000000000007941 */ /* 0x008fea0003800200 */
.L_x_30:
[----:B------:R-:W-:Y:S02]  /*1c40*/  UIADD3 UR6, UPT, UPT, UR7, 0x1, URZ ;  /* 0x0000000107067890 */ /* 0x000fe4000fffe0ff */
[----:B------:R-:W-:Y:S02]  /*1c50*/  UIADD3 UR24, UP1, UPT, UR30, 0x80, URZ ;  /* 0x000000801e187890 */ /* 0x000fe4000ff3e0ff */
[----:B------:R-:W-:Y:S02]  /*1c60*/  UISETP.NE.AND UP0, UPT, UR6, 0x12, UPT ;  /* 0x000000120600788c */ /* 0x000fe4000bf05270 */
[----:B------:R-:W-:Y:S02]  /*1c70*/  ULEA UR32, UR7, UR22, 0xb ;  /* 0x0000001607207291 */ /* 0x000fe4000f8e58ff */
[----:B------:R-:W-:Y:S02]  /*1c80*/  USEL UR9, URZ, 0x1, UP0 ;  /* 0x00000001ff097887 */ /* 0x000fe40008000000 */
[----:B------:R-:W-:Y:S02]  /*1c90*/  USEL UR13, UR6, URZ, UP0 ;  /* 0x000000ff060d7287 */ /* 0x000fe40008000000 */
[----:B------:R-:W-:Y:S02]  /*1ca0*/  USHF.L.U32 UR34, UR8, 0x4, URZ ;  /* 0x0000000408227899 */ /* 0x000fe400080006ff */
[----:B------:R-:W-:Y:S01]  /*1cb0*/  ULEA UR6, UR13, UR22, 0x3 ;  /* 0x000000160d067291 */ /* 0x000fe2000f8e18ff */
[----:B------:R-:W-:Y:S01]  /*1cc0*/  LOP3.LUT R12, R12, UR9, RZ, 0x3c, !PT ;  /* 0x000000090c0c7c12 */ /* 0x000fe2000f8e3cff */
[----:B------:R-:W-:Y:S02]  /*1cd0*/  UIADD3.X UR25, UPT, UPT, URZ, UR31, URZ, UP1, !UPT ;  /* 0x0000001fff197290 */ /* 0x000fe40008ffe4ff */
[----:B------:R-:W-:Y:S01]  /*1ce0*/  UIADD3 UR32, UPT, UPT, UR32, 0xe600, URZ ;  /* 0x0000e60020207890 */ /* 0x000fe2000fffe0ff */
[----:B-1----:R-:W-:Y:S01]  /*1cf0*/  SHF.L.U32 R0, R12, 0x1f, RZ ;  /* 0x0000001f0c007819 */ /* 0x002fe200000006ff */
[----:B------:R-:W-:Y:S02]  /*1d00*/  UIADD3 UR10, UP0, UPT, UR30, 0x180, URZ ;  /* 0x000001801e0a7890 */ /* 0x000fe4000ff1e0ff */
[----:B------:R-:W-:Y:S01]  /*1d10*/  UIADD3 UR8, UPT, UPT, UR8, 0x1, URZ ;  /* 0x0000000108087890 */ /* 0x000fe2000fffe0ff */
[----:B------:R4:W1:Y:S01]  /*1d20*/  SYNCS.PHASECHK.TRANS64.TRYWAIT P0, [UR6+0x90], R0 ;  /* 0x00009000ff0075a7 */ /* 0x0008620008001106 */
[----:B------:R-:W-:Y:S02]  /*1d30*/  UIMAD UR6, UR7, 0xe00, UR4 ;  /* 0x00000e00070678a4 */ /* 0x000fe4000f8e0204 */
[----:B------:R-:W-:Y:S02]  /*1d40*/  UIADD3.X UR11, UPT, UPT, URZ, UR31, URZ, UP0, !UPT ;  /* 0x0000001fff0b7290 */ /* 0x000fe400087fe4ff */
[----:B------:R-:W-:Y:S01]  /*1d50*/  ULEA UR6, UR6, UR22, 0x1 ;  /* 0x0000001606067291 */ /* 0x000fe2000f8e08ff */
[----:B------:R-:W-:Y:S01]  /*1d60*/  UMOV UR26, 0x0 ;  /* 0x00000000001a7882 */ /* 0x000fe20000000000 */
[----:B------:R-:W-:Y:S02]  /*1d70*/  UMOV UR27, 0x10000000 ;  /* 0x10000000001b7882 */ /* 0x000fe40000000000 */
[----:B------:R-:W-:Y:S01]  /*1d80*/  UIADD3 UR16, UPT, UPT, UR6, 0x17600, URZ ;  /* 0x0001760006107890 */ /* 0x000fe2000fffe0ff */
[----:B------:R4:W-:Y:S01]  /*1d90*/  UTMALDG.3D [UR32], [UR24], desc[UR26] ;  /* 0x00001a20180075b4 */ /* 0x0009e20008011000 */
[----:B------:R-:W-:Y:S01]  /*1da0*/  UISETP.NE.AND UP0, UPT, UR8, UR23, UPT ;  /* 0x000000170800728c */ /* 0x000fe2000bf05270 */
[----:B------:R-:W-:Y:S01]  /*1db0*/  UMOV UR6, 0x30000 ;  /* 0x0003000000067882 */ /* 0x000fe20000000000 */
[----:B------:R-:W-:Y:S01]  /*1dc0*/  UMOV UR20, UR36 ;  /* 0x0000002400147c82 */ /* 0x000fe20008000000 */
[----:B------:R-:W-:Y:S01]  /*1dd0*/  UMOV UR17, UR33 ;  /* 0x0000002100117c82 */ /* 0x000fe20008000000 */
[----:B------:R-:W-:Y:S01]  /*1de0*/  UMOV UR18, UR34 ;  /* 0x0000002200127c82 */ /* 0x000fe20008000000 */
[----:B------:R-:W-:Y:S02]  /*1df0*/  UMOV UR14, UR23 ;  /* 0x00000017000e7c82 */ /* 0x000fe40008000000 */
[----:B------:R4:W-:Y:S01]  /*1e00*/  UTMALDG.3D.MULTICAST [UR16], [UR10], UR6, desc[UR26] ;  /* 0x00001a100a0073b4 */ /* 0x0009e20008011806 */
[----:B------:R-:W-:Y:S01]  /*1e10*/  UMOV UR7, UR13 ;  /* 0x0000000d00077c82 */ /* 0x000fe20008000000 */
[----:B------:R-:W-:Y:S05]  /*1e20*/  BRA.U UP0, `(.L_x_32) ;  /* 0xfffffffd00487547 */ /* 0x000fea000b83ffff */
.L_x_26:
[----:B----4-:R-:W-:Y:S01]  /*1e30*/  ULEA UR6, UR13, UR22, 0x3 ;  /* 0x000000160d067291 */ /* 0x010fe2000f8e18ff */
[----:B-1----:R-:W-:Y:S01]  /*1e40*/  SHF.L.U32 R0, R12, 0x1f, RZ ;  /* 0x0000001f0c007819 */ /* 0x002fe200000006ff */
[----:B------:R-:W-:Y:S01]  /*1e50*/  @!P1 SYNCS.ARRIVE.TRANS64.A1T0 RZ, [UR22+0x148], RZ ;  /* 0x000148ffffff99a7 */ /* 0x000fe20008100016 */
[----:B------:R-:W-:-:S06]  /*1e60*/  UISETP.GT.AND UP0, UPT, UR42, UR41, UPT ;  /* 0x000000292a00728c */ /* 0x000fcc000bf04270 */
[----:B--2---:R1:W2:Y:S03]  /*1e70*/  SYNCS.PHASECHK.TRANS64.TRYWAIT P0, [UR6+0x90], R0 ;  /* 0x00009000ff0075a7 */ /* 0x0042a60008001106 */
[----:B------:R-:W-:Y:S05]  /*1e80*/  BRA.U !UP0, `(.L_x_33) ;  /* 0x0000000108bc7547 */ /* 0x000fea000b800000 */
[----:B------:R-:W-:Y:S01]  /*1e90*/  UIADD3 UR29, UPT, UPT, UR43, UR14, URZ ;  /* 0x0000000e2b1d7290 */ /* 0x000fe2000fffe0ff */
[----:B------:R-:W-:-:S11]  /*1ea0*/  UMOV UR6, UR13 ;  /* 0x0000000d00067c82 */ /* 0x000fd60008000000 */
.L_x_39:
[----:B--2---:R-:W-:Y:S01]  /*1eb0*/  @!P3 MOV R2, 0x2400 ;  /* 0x000024000002b802 */ /* 0x004fe20000000f00 */
[----:B----4-:R-:W-:Y:S01]  /*1ec0*/  ULEA UR9, UR6, UR22, 0x3 ;  /* 0x0000001606097291 */ /* 0x010fe2000f8e18ff */
[----:B-12---:R-:W-:Y:S11]  /*1ed0*/  @P0 BRA `(.L_x_34) ;  /* 0x00000000000c0947 */ /* 0x006ff60003800000 */
[----:B------:R-:W-:Y:S04]  /*1ee0*/  SHF.L.U32 R3, R12, 0x1f, RZ ;  /* 0x0000001f0c037819 */ /* 0x000fe800000006ff */
[----:B------:R-:W2:Y:S02]  /*1ef0*/  SYNCS.PHASECHK.TRANS64.TRYWAIT P0, [UR9+0x90], R3 ;  /* 0x00009003ff0075a7 */ /* 0x000ea40008001109 */
[----:B--2---:R-:W-:Y:S05]  /*1f00*/  @!P0 BRA `(.L_x_35) ;  /* 0x0000007800288947 */ /* 0x004fea0003800000 */
.L_x_34:
[----:B------:R2:W-:Y:S01]  /*1f10*/  @!P3 SYNCS.ARRIVE.TRANS64 RZ, [UR9], R2 ;  /* 0x00000002ffffb9a7 */ /* 0x0005e20008000009 */
[----:B------:R-:W-:Y:S04]  /*1f20*/  ULOP3.LUT UR7, UR28, 0x2, URZ, 0xfc, !UPT ;  /* 0x000000021c077892 */ /* 0x000fe8000f8efcff */
[----:B------:R-:W-:Y:S09]  /*1f30*/  UISETP.NE.AND UP0, UPT, UR7, 0x2, UPT ;  /* 0x000000020700788c */ /* 0x000ff2000bf05270 */
[----:B------:R-:W-:Y:S05]  /*1f40*/  BRA.U UP0, `(.L_x_36) ;  /* 0x0000000100047547 */ /* 0x000fea000b800000 */
[----:B---3--:R-:W-:Y:S05]  /*1f50*/  BPT.TRAP 0x1 ;  /* 0x000000040000795c */ /* 0x008fea0000300000 */
.L_x_36:
[----:B------:R-:W-:Y:S04]  /*1f60*/  BSSY.RECONVERGENT B0, `(.L_x_37) ;  /* 0x0000003000007945 */ /* 0x000fe80003800200 */
[----:B------:R-:W-:Y:S05]  /*1f70*/  @P2 BRA `(.L_x_38) ;  /* 0x0000000000042947 */ /* 0x000fea0003800000 */
[----:B---3--:R-:W-:Y:S05]  /*1f80*/  BPT.TRAP 0x1 ;  /* 0x000000040000795c */ /* 0x008fea0000300000 */
.L_x_38:
[----:B---3--:R-:W-:Y:S05]  /*1f90*/  BSYNC.RECONVERGENT B0 ;  /* 0x0000000000007941 */ /* 0x008fea0003800200 */
.L_x_37:
[----:B------:R-:W-:Y:S02]  /*1fa0*/  UIADD3 UR7, UPT, UPT, UR6, 0x1, URZ ;  /* 0x0000000106077890 */ /* 0x000fe4000fffe0ff */
[----:B------:R-:W-:Y:S02]  /*1fb0*/  UIADD3 UR24, UP1, UPT, UR30, 0x80, URZ ;  /* 0x000000801e187890 */ /* 0x000fe4000ff3e0ff */
[----:B------:R-:W-:Y:S02]  /*1fc0*/  UISETP.NE.AND UP0, UPT, UR7, 0x12, UPT ;  /* 0x000000120700788c */ /* 0x000fe4000bf05270 */
[----:B------:R-:W-:Y:S02]  /*1fd0*/  USHF.L.U32 UR10, UR14, 0x4, URZ ;  /* 0x000000040e0a7899 */ /* 0x000fe400080006ff */
[----:B------:R-:W-:Y:S02]  /*1fe0*/  USEL UR8, URZ, 0x1, UP0 ;  /* 0x00000001ff087887 */ /* 0x000fe40008000000 */
[----:B------:R-:W-:Y:S02]  /*1ff0*/  USEL UR13, UR7, URZ, UP0 ;  /* 0x000000ff070d7287 */ /* 0x000fe40008000000 */
[----:B------:R-:W-:Y:S02]  /*2000*/  UIADD3.X UR25, UPT, UPT, URZ, UR31, URZ, UP1, !UPT ;  /* 0x0000001fff197290 */ /* 0x000fe40008ffe4ff */
[----:B------:R-:W-:Y:S01]  /*2010*/  ULEA UR7, UR13, UR22, 0x3 ;  /* 0x000000160d077291 */ /* 0x000fe2000f8e18ff */
[----:B------:R-:W-:Y:S01]  /*2020*/  LOP3.LUT R12, R12, UR8, RZ, 0x3c, !PT ;  /* 0x000000080c0c7c12 */ /* 0x000fe2000f8e3cff */
[----:B------:R-:W-:Y:S02]  /*2030*/  ULEA UR8, UR6, UR22, 0xb ;  /* 0x0000001606087291 */ /* 0x000fe4000f8e58ff */
[----:B------:R-:W-:Y:S01]  /*2040*/  UIADD3 UR26, UP0, UPT, UR30, 0x180, URZ ;  /* 0x000001801e1a7890 */ /* 0x000fe2000ff1e0ff */
[----:B-1----:R-:W-:Y:S01]  /*2050*/  SHF.L.U32 R0, R12, 0x1f, RZ ;  /* 0x0000001f0c007819 */ /* 0x002fe200000006ff */
[----:B------:R-:W-:Y:S02]  /*2060*/  UIADD3 UR8, UPT, UPT, UR8, 0xe600, URZ ;  /* 0x0000e60008087890 */ /* 0x000fe4000fffe0ff */
[----:B------:R-:W-:Y:S01]  /*2070*/  UIMAD UR16, UR6, 0x1c00, UR5 ;  /* 0x00001c00061078a4 */ /* 0x000fe2000f8e0205 */
[----:B------:R4:W1:Y:S01]  /*2080*/  SYNCS.PHASECHK.TRANS64.TRYWAIT P0, [UR7+0x90], R0 ;  /* 0x00009000ff0075a7 */ /* 0x0008620008001107 */
[----:B------:R-:W-:Y:S01]  /*2090*/  UMOV UR32, 0x0 ;  /* 0x0000000000207882 */ /* 0x000fe20000000000 */
[----:B------:R-:W-:Y:S01]  /*20a0*/  UMOV UR33, 0x10000000 ;  /* 0x1000000000217882 */ /* 0x000fe20000000000 */
[----:B------:R-:W-:Y:S01]  /*20b0*/  UMOV UR11, UR35 ;  /* 0x00000023000b7c82 */ /* 0x000fe20008000000 */
[----:B------:R-:W-:Y:S01]  /*20c0*/  UMOV UR12, UR36 ;  /* 0x00000024000c7c82 */ /* 0x000fe20008000000 */
[----:B------:R-:W-:Y:S01]  /*20d0*/  UIADD3.X UR27, UPT, UPT, URZ, UR31, URZ, UP0, !UPT ;  /* 0x0000001fff1b7290 */ /* 0x000fe200087fe4ff */
[----:B------:R4:W-:Y:S01]  /*20e0*/  UTMALDG.3D [UR8], [UR24], desc[UR32] ;  /* 0x00002008180075b4 */ /* 0x0009e20008011000 */
[----:B------:R-:W-:Y:S01]  /*20f0*/  UIADD3 UR14, UPT, UPT, UR14, 0x1, URZ ;  /* 0x000000010e0e7890 */ /* 0x000fe2000fffe0ff */
[----:B------:R-:W-:Y:S01]  /*2100*/  UMOV UR7, 0x30000 ;  /* 0x0003000000077882 */ /* 0x000fe20000000000 */
[----:B------:R-:W-:Y:S01]  /*2110*/  UMOV UR20, UR36 ;  /* 0x0000002400147c82 */ /* 0x000fe20008000000 */
[----:B------:R-:W-:Y:S01]  /*2120*/  UMOV UR17, UR9 ;  /* 0x0000000900117c82 */ /* 0x000fe20008000000 */
[----:B------:R-:W-:Y:S01]  /*2130*/  UMOV UR18, UR10 ;  /* 0x0000000a00127c82 */ /* 0x000fe20008000000 */
[----:B------:R-:W-:Y:S02]  /*2140*/  UISETP.NE.AND UP0, UPT, UR14, UR29, UPT ;  /* 0x0000001d0e00728c */ /* 0x000fe4000bf05270 */
[----:B------:R4:W-:Y:S01]  /*2150*/  UTMALDG.3D.MULTICAST [UR16], [UR26], UR7, desc[UR32] ;  /* 0x000020101a0073b4 */ /* 0x0009e20008011807 */
[----:B------:R-:W-:Y:S06]  /*2160*/  UMOV UR6, UR13 ;  /* 0x0000000d00067c82 */ /* 0x000fec0008000000 */
[----:B------:R-:W-:Y:S05]  /*2170*/  BRA.U UP0, `(.L_x_39) ;  /* 0xfffffffd004c7547 */ /* 0x000fea000b83ffff */
.L_x_33:
[C---:B------:R-:W-:Y:S01]  /*2180*/  LEA R3, R11.reuse, UR22, 0x3 ;  /* 0x000000160b037c11 */ /* 0x040fe2000f8e18ff */
[----:B------:R-:W-:Y:S01]  /*2190*/  NOP ;  /* 0x0000000000007918 */ /* 0x000fe20000000000 */
[----:B-1--4-:R-:W-:Y:S02]  /*21a0*/  SHF.L.U32 R0, R10, 0x1f, RZ ;  /* 0x0000001f0a007819 */ /* 0x012fe400000006ff */
[----:B------:R-:W-:Y:S02]  /*21b0*/  LEA R4, R11, UR22, 0x4 ;  /* 0x000000160b047c11 */ /* 0x000fe4000f8e20ff */
[----:B--2---:R-:W1:Y:S02]  /*21c0*/  SYNCS.PHASECHK.TRANS64.TRYWAIT P0, [R3+URZ+0x150], R0 ;  /* 0x00015000030075a7 */ /* 0x004e6400080011ff */
[----:B-1----:R-:W-:Y:S05]  /*21d0*/  @!P0 BRA `(.L_x_40) ;  /* 0x00000074008c8947 */ /* 0x002fea0003800000 */
.L_x_133:
[----:B------:R-:W2:Y:S01]  /*21e0*/  LDS.128 R4, [R4+0x1e0] ;  /* 0x0001e00004047984 */ /* 0x000ea20000000c00 */
[----:B------:R-:W-:Y:S01]  /*21f0*/  UISETP.GE.AND UP0, UPT, UR15, 0x1, UPT ;  /* 0x000000010f00788c */ /* 0x000fe2000bf06270 */
[----:B------:R-:W-:Y:S01]  /*2200*/  @!PT LDS RZ, [RZ] ;  /* 0x00000000fffff984 */ /* 0x000fe20000000800 */
[----:B------:R-:W-:Y:S01]  /*2210*/  @!PT LDS RZ, [RZ] ;  /* 0x00000000fffff984 */ /* 0x000fe20000000800 */
[----:B------:R-:W-:Y:S01]  /*2220*/  @!PT LDS RZ, [RZ] ;  /* 0x00000000fffff984 */ /* 0x000fe20000000800 */
[----:B------:R-:W-:Y:S01]  /*2230*/  @!PT LDS RZ, [RZ] ;  /* 0x00000000fffff984 */ /* 0x000fe20000000800 */
[----:B------:R4:W-:Y:S06]  /*2240*/  MEMBAR.ALL.CTA ;  /* 0x0000000000007992 */ /* 0x0009ec0000008000 */
[----:B----4-:R-:W4:Y:S01]  /*2250*/  FENCE.VIEW.ASYNC.S ;  /* 0x00000000000073c6 */ /* 0x010f220000000000 */
[----:B--2---:R-:W-:-:S13]  /*2260*/  LOP3.LUT P0, RZ, R6, 0x1, RZ, 0xc0, !PT ;  /* 0x0000000106ff7812 */ /* 0x004fda000780c0ff */
[----:B----4-:R-:W-:Y:S01]  /*2270*/  VOTEU.ANY UP1, P0 ;  /* 0x0000000000ff7886 */ /* 0x010fe20000020100 */
[----:B------:R-:W-:-:S13]  /*2280*/  PLOP3.LUT P0, PT, PT, PT, UP1, 0x80, 0x8 ;  /* 0x000000000008781c */ /* 0x000fda0003f0f018 */
[----:B-1----:R-:W-:Y:S02]  /*2290*/  @P0 LOP3.LUT R0, R5, 0xffff, RZ, 0xc0, !PT ;  /* 0x0000ffff05000812 */ /* 0x002fe400078ec0ff */
[----:B------:R-:W-:Y:S02]  /*22a0*/  @P0 MOV R2, R4 ;  /* 0x0000000400020202 */ /* 0x000fe40000000f00 */
[----:B------:R-:W-:Y:S01]  /*22b0*/  @P0 R2UR UR7, R0 ;  /* 0x00000000000702ca */ /* 0x000fe200000e0000 */
[----:B------:R-:W-:Y:S01]  /*22c0*/  VIADD R0, R3, 0x160 ;  /* 0x0000016003007836 */ /* 0x000fe20000000000 */
[----:B------:R-:W-:Y:S02]  /*22d0*/  @P0 SHF.R.U32.HI R4, RZ, 0x10, R5 ;  /* 0x00000010ff040819 */ /* 0x000fe40000011605 */
[----:B------:R-:W-:Y:S02]  /*22e0*/  @P0 R2UR UR8, R2 ;  /* 0x00000000020802ca */ /* 0x000fe400000e0000 */
[----:B------:R-:W-:-:S02]  /*22f0*/  PRMT R0, RZ, 0x654, R0 ;  /* 0x00000654ff007816 */ /* 0x000fc40000000000 */
[----:B------:R-:W-:Y:S02]  /*2300*/  @P0 R2UR UR6, R4 ;  /* 0x00000000040602ca */ /* 0x000fe400000e0000 */
[----:B------:R1:W-:Y:S03]  /*2310*/  SYNCS.ARRIVE.TRANS64.RED.A1T0 RZ, [R0+URZ], RZ ;  /* 0x000000ff00ff79a7 */ /* 0x0003e600081004ff */
[----:B------:R-:W-:-:S04]  /*2320*/  @UP1 UMOV UR37, UR7 ;  /* 0x0000000700251c82 */ /* 0x000fc80008000000 */
[----:B------:R-:W-:-:S04]  /*2330*/  @UP1 UMOV UR38, UR8 ;  /* 0x0000000800261c82 */ /* 0x000fc80008000000 */
[----:B------:R-:W-:Y:S01]  /*2340*/  @UP1 UMOV UR36, UR6 ;  /* 0x0000000600241c82 */ /* 0x000fe20008000000 */
[----:B------:R-:W-:Y:S05]  /*2350*/  BRA.U !UP0, `(.L_x_41) ;  /* 0x0000000108d47547 */ /* 0x000fea000b800000 */
[----:B------:R-:W3:Y:S01]  /*2360*/  LDCU.128 UR16, c[0x0][0xb10] ;  /* 0x00016200ff1077ac */ /* 0x000ee20008000c00 */
[----:B------:R-:W2:Y:S01]  /*2370*/  LDCU UR12, c[0x0][0xb20] ;  /* 0x00016400ff0c77ac */ /* 0x000ea20008000800 */
[----:B------:R-:W4:Y:S01]  /*2380*/  LDCU UR20, c[0x0][0xb0c] ;  /* 0x00016180ff1477ac */ /* 0x000f220008000800 */
[----:B------:R-:W1:Y:S01]  /*2390*/  LDCU.64 UR10, c[0x0][0xb28] ;  /* 0x00016500ff0a77ac */ /* 0x000e620008000a00 */
[----:B------:R-:W-:Y:S02]  /*23a0*/  UISETP.NE.AND UP3, UPT, UR15, 0x1, UPT ;  /* 0x000000010f00788c */ /* 0x000fe4000bf65270 */
[----:B---3--:R-:W-:Y:S02]  /*23b0*/  UIMAD.WIDE.U32 UR8, UR39, UR19, URZ ;  /* 0x00000013270872a5 */ /* 0x008fe4000f8e00ff */
[----:B------:R-:W-:Y:S02]  /*23c0*/  UIMAD.WIDE.U32 UR6, UR40, UR16, URZ ;  /* 0x00000010280672a5 */ /* 0x000fe4000f8e00ff */
[----:B------:R-:W-:-:S02]  /*23d0*/  UISETP.NE.AND UP0, UPT, UR18, 0x1, UPT ;  /* 0x000000011200788c */ /* 0x000fc4000bf05270 */
[----:B------:R-:W-:Y:S01]  /*23e0*/  UIMAD.WIDE.U32 UR32, UR37, UR19, URZ ;  /* 0x00000013252072a5 */ /* 0x000fe2000f8e00ff */
[----:B------:R-:W-:Y:S02]  /*23f0*/  UMOV UR8, UR9 ;  /* 0x0000000900087c82 */ /* 0x000fe40008000000 */
[----:B------:R-:W-:Y:S01]  /*2400*/  UMOV UR6, UR7 ;  /* 0x0000000700067c82 */ /* 0x000fe20008000000 */
[----:B--2---:R-:W-:Y:S02]  /*2410*/  USHF.R.U32.HI UR8, URZ, UR12, UR8 ;  /* 0x0000000cff087299 */ /* 0x004fe40008011608 */
[----:B----4-:R-:W-:Y:S02]  /*2420*/  UISETP.NE.AND UP2, UPT, UR20, 0x1, UPT ;  /* 0x000000011400788c */ /* 0x010fe4000bf45270 */
[----:B------:R-:W-:Y:S02]  /*2430*/  USHF.R.U32.HI UR6, URZ, UR17, UR6 ;  /* 0x00000011ff067299 */ /* 0x000fe40008011606 */
[----:B------:R-:W-:-:S02]  /*2440*/  USEL UR7, UR39, UR8, !UP0 ;  /* 0x0000000827077287 */ /* 0x000fc4000c000000 */
[----:B------:R-:W-:Y:S02]  /*2450*/  USEL UR8, UR40, UR6, !UP2 ;  /* 0x0000000628087287 */ /* 0x000fe4000d000000 */
[----:B-1----:R-:W-:Y:S01]  /*2460*/  UIMAD.WIDE.U32 UR24, UR7, UR10, URZ ;  /* 0x0000000a071872a5 */ /* 0x002fe2000f8e00ff */
[----:B------:R-:W-:Y:S01]  /*2470*/  UMOV UR6, UR33 ;  /* 0x0000002100067c82 */ /* 0x000fe20008000000 */
[----:B------:R-:W-:Y:S02]  /*2480*/  UIMAD.WIDE.U32 UR26, UR38, UR16, URZ ;  /* 0x00000010261a72a5 */ /* 0x000fe4000f8e00ff */
[----:B------:R-:W-:-:S03]  /*2490*/  UIMAD.WIDE.U32 UR32, UR8, UR10, URZ ;  /* 0x0000000a082072a5 */ /* 0x000fc6000f8e00ff */
[----:B------:R-:W-:Y:S01]  /*24a0*/  UMOV UR24, UR25 ;  /* 0x0000001900187c82 */ /* 0x000fe20008000000 */
[----:B------:R-:W-:Y:S02]  /*24b0*/  USHF.R.U32.HI UR6, URZ, UR12, UR6 ;  /* 0x0000000cff067299 */ /* 0x000fe40008011606 */
[----:B------:R-:W-:Y:S01]  /*24c0*/  @UP3 USHF.R.U32.HI UR7, URZ, UR11, UR24 ;  /* 0x0000000bff073299 */ /* 0x000fe20008011618 */
[----:B------:R-:W-:Y:S01]  /*24d0*/  UMOV UR26, UR27 ;  /* 0x0000001b001a7c82 */ /* 0x000fe20008000000 */
[----:B------:R-:W-:Y:S01]  /*24e0*/  UMOV UR32, UR33 ;  /* 0x0000002100207c82 */ /* 0x000fe20008000000 */
[----:B------:R-:W-:Y:S02]  /*24f0*/  USHF.R.U32.HI UR17, URZ, UR17, UR26 ;  /* 0x00000011ff117299 */ /* 0x000fe4000801161a */
[----:B------:R-:W-:Y:S02]  /*2500*/  USEL UR6, UR37, UR6, !UP0 ;  /* 0x0000000625067287 */ /* 0x000fe4000c000000 */
[----:B------:R-:W-:-:S02]  /*2510*/  @UP3 USHF.R.U32.HI UR8, URZ, UR11, UR32 ;  /* 0x0000000bff083299 */ /* 0x000fc40008011620 */
[----:B------:R-:W-:Y:S02]  /*2520*/  UIMAD UR9, UR15, UR7, URZ ;  /* 0x000000070f0972a4 */ /* 0x000fe4000f8e02ff */
[----:B------:R-:W-:Y:S02]  /*2530*/  USEL UR7, UR38, UR17, !UP2 ;  /* 0x0000001126077287 */ /* 0x000fe4000d000000 */
[----:B------:R-:W-:Y:S02]  /*2540*/  UIMAD UR12, UR15, UR8, URZ ;  /* 0x000000080f0c72a4 */ /* 0x000fe4000f8e02ff */
[----:B------:R-:W-:Y:S02]  /*2550*/  UISETP.GE.AND UP0, UPT, UR6, UR9, UPT ;  /* 0x000000090600728c */ /* 0x000fe4000bf06270 */
[----:B------:R-:W-:Y:S02]  /*2560*/  UIMAD.WIDE.U32 UR24, UR6, UR10, URZ ;  /* 0x0000000a061872a5 */ /* 0x000fe4000f8e00ff */
[----:B------:R-:W-:-:S02]  /*2570*/  UISETP.GE.OR UP0, UPT, UR7, UR12, UP0 ;  /* 0x0000000c0700728c */ /* 0x000fc40008706670 */
[----:B------:R-:W-:Y:S02]  /*2580*/  UIMAD.WIDE.U32 UR16, UR7, UR10, URZ ;  /* 0x0000000a071072a5 */ /* 0x000fe4000f8e00ff */
[----:B------:R-:W-:Y:S01]  /*2590*/  UIADD3 UR12, UPT, UPT, -UR6, URZ, URZ ;  /* 0x000000ff060c7290 */ /* 0x000fe2000fffe1ff */
[----:B------:R-:W-:Y:S01]  /*25a0*/  UMOV UR10, UR25 ;  /* 0x00000019000a7c82 */ /* 0x000fe20008000000 */
[----:B------:R-:W-:Y:S02]  /*25b0*/  UIADD3 UR14, UPT, UPT, -UR7, URZ, URZ ;  /* 0x000000ff070e7290 */ /* 0x000fe4000fffe1ff */
[----:B------:R-:W-:-:S03]  /*25c0*/  USHF.R.U32.HI UR10, URZ, UR11, UR10 ;  /* 0x0000000bff0a7299 */ /* 0x000fc6000801160a */
[----:B------:R-:W-:Y:S01]  /*25d0*/  @!UP0 UMOV UR9, UR17 ;  /* 0x0000001100098c82 */ /* 0x000fe20008000000 */
[----:B------:R-:W-:Y:S02]  /*25e0*/  UIMAD UR12, UR18, UR12, UR37 ;  /* 0x0000000c120c72a4 */ /* 0x000fe4000f8e0225 */
[----:B------:R-:W-:Y:S02]  /*25f0*/  USEL UR10, UR6, UR10, !UP3 ;  /* 0x0000000a060a7287 */ /* 0x000fe4000d800000 */
[----:B------:R-:W-:Y:S02]  /*2600*/  @!UP0 USHF.R.U32.HI UR9, URZ, UR11, UR9 ;  /* 0x0000000bff098299 */ /* 0x000fe40008011609 */
[----:B------:R-:W-:Y:S02]  /*2610*/  UIADD3 UR11, UPT, UPT, -UR10, URZ, URZ ;  /* 0x000000ff0a0b7290 */ /* 0x000fe4000fffe1ff */
[----:B------:R-:W-:Y:S02]  /*2620*/  @!UP0 USEL UR9, UR7, UR9, !UP3 ;  /* 0x0000000907098287 */ /* 0x000fe4000d800000 */
[----:B------:R-:W-:-:S02]  /*2630*/  UIMAD UR11, UR15, UR11, UR6 ;  /* 0x0000000b0f0b72a4 */ /* 0x000fc4000f8e0206 */
[----:B------:R-:W-:Y:S02]  /*2640*/  @!UP0 UIADD3 UR10, UPT, UPT, UR10, -UR9, URZ ;  /* 0x800000090a0a8290 */ /* 0x000fe4000fffe0ff */
[----:B------:R-:W-:Y:S02]  /*2650*/  @!UP0 UIMAD UR9, UR11, UR8, UR9 ;  /* 0x000000080b0982a4 */ /* 0x000fe4000f8e0209 */
[----:B------:R-:W-:Y:S02]  /*2660*/  @!UP0 UIMAD UR6, UR15, UR10, UR7 ;  /* 0x0000000a0f0682a4 */ /* 0x000fe4000f8e0207 */
[----:B------:R-:W-:Y:S02]  /*2670*/  UIMAD UR8, UR20, UR14, UR38 ;  /* 0x0000000e140872a4 */ /* 0x000fe4000f8e0226 */
[----:B------:R-:W-:Y:S01]  /*2680*/  UIMAD UR37, UR6, UR18, UR12 ;  /* 0x00000012062572a4 */ /* 0x000fe2000f8e020c */
[----:B------:R-:W-:Y:S02]  /*2690*/  @!UP0 UMOV UR7, UR9 ;  /* 0x0000000900078c82 */ /* 0x000fe40008000000 */
[----:B------:R-:W-:-:S12]  /*26a0*/  UIMAD UR38, UR7, UR20, UR8 ;  /* 0x00000014072672a4 */ /* 0x000fd8000f8e0208 */
.L_x_41:
[----:B------:R-:W2:Y:S02]  /*26b0*/  LDCU UR6, c[0x0][0xb30] ;  /* 0x00016600ff0677ac */ /* 0x000ea40008000800 */
[----:B--2---:R-:W-:-:S09]  /*26c0*/  UISETP.NE.AND UP0, UPT, UR6, 0x1, UPT ;  /* 0x000000010600788c */ /* 0x004fd2000bf05270 */
[----:B------:R-:W-:Y:S05]  /*26d0*/  BRA.U UP0, `(.L_x_42) ;  /* 0x0000000100447547 */ /* 0x000fea000b800000 */
[----:B------:R-:W2:Y:S01]  /*26e0*/  LDCU.128 UR16, c[0x0][0xb10] ;  /* 0x00016200ff1077ac */ /* 0x000ea20008000c00 */
[----:B------:R-:W4:Y:S01]  /*26f0*/  LDCU UR10, c[0x0][0xb0c] ;  /* 0x00016180ff0a77ac */ /* 0x000f220008000800 */
[----:B------:R-:W1:Y:S01]  /*2700*/  LDCU UR11, c[0x0][0xb20] ;  /* 0x00016400ff0b77ac */ /* 0x000e620008000800 */
[----:B--2---:R-:W-:Y:S02]  /*2710*/  UIMAD.WIDE.U32 UR8, UR38, UR16, URZ ;  /* 0x00000010260872a5 */ /* 0x004fe4000f8e00ff */
[----:B------:R-:W-:Y:S02]  /*2720*/  UIMAD.WIDE.U32 UR6, UR37, UR19, URZ ;  /* 0x00000013250672a5 */ /* 0x000fe4000f8e00ff */
[----:B----4-:R-:W-:Y:S02]  /*2730*/  UISETP.NE.AND UP2, UPT, UR10, 0x1, UPT ;  /* 0x000000010a00788c */ /* 0x010fe4000bf45270 */
[----:B------:R-:W-:Y:S01]  /*2740*/  UISETP.NE.AND UP0, UPT, UR18, 0x1, UPT ;  /* 0x000000011200788c */ /* 0x000fe2000bf05270 */
[----:B------:R-:W-:-:S02]  /*2750*/  UMOV UR8, UR9 ;  /* 0x0000000900087c82 */ /* 0x000fc40008000000 */
[----:B------:R-:W-:Y:S01]  /*2760*/  UMOV UR6, UR7 ;  /* 0x0000000700067c82 */ /* 0x000fe20008000000 */
[----:B------:R-:W-:Y:S02]  /*2770*/  USHF.R.U32.HI UR17, URZ, UR17, UR8 ;  /* 0x00000011ff117299 */ /* 0x000fe40008011608 */
[----:B-1----:R-:W-:Y:S02]  /*2780*/  USHF.R.U32.HI UR6, URZ, UR11, UR6 ;  /* 0x0000000bff067299 */ /* 0x002fe40008011606 */
[----:B------:R-:W-:Y:S02]  /*2790*/  USEL UR7, UR38, UR17, !UP2 ;  /* 0x0000001126077287 */ /* 0x000fe4000d000000 */
[----:B------:R-:W-:-:S04]  /*27a0*/  USEL UR6, UR37, UR6, !UP0 ;  /* 0x0000000625067287 */ /* 0x000fc8000c000000 */
[----:B------:R-:W-:Y:S02]  /*27b0*/  UIADD3 UR8, UPT, UPT, UR7, -UR6, URZ ;  /* 0x8000000607087290 */ /* 0x000fe4000fffe0ff */
[----:B------:R-:W-:Y:S02]  /*27c0*/  UIADD3 UR6, UPT, UPT, -UR7, UR6, URZ ;  /* 0x0000000607067290 */ /* 0x000fe4000fffe1ff */
[----:B------:R-:W-:Y:S02]  /*27d0*/  UIMAD UR37, UR8, UR18, UR37 ;  /* 0x00000012082572a4 */ /* 0x000fe4000f8e0225 */
[----:B------:R-:W-:-:S12]  /*27e0*/  UIMAD UR38, UR6, UR10, UR38 ;  /* 0x0000000a062672a4 */ /* 0x000fd8000f8e0226 */
.L_x_42:
[----:B------:R-:W-:Y:S01]  /*27f0*/  VIADD R11, R11, 0x1 ;  /* 0x000000010b0b7836 */ /* 0x000fe20000000000 */
[----:B------:R-:W-:Y:S01]  /*2800*/  PLOP3.LUT P1, PT, PT, PT, PT, 0x80, 0x8 ;  /* 0x000000000008781c */ /* 0x000fe20003f2f070 */
[----:B------:R-:W-:Y:S02]  /*2810*/  UIADD3 UR45, UPT, UPT, UR38, UR57, URZ ;  /* 0x00000039262d7290 */ /* 0x000fe4000fffe0ff */
[----:B------:R-:W-:Y:S01]  /*2820*/  UIADD3 UR46, UPT, UPT, UR37, UR56, URZ ;  /* 0x00000038252e7290 */ /* 0x000fe2000fffe0ff */
[----:B------:R-:W-:-:S04]  /*2830*/  ISETP.NE.AND P0, PT, R11, 0x2, PT ;  /* 0x000000020b00780c */ /* 0x000fc80003f05270 */
[----:B-1----:R-:W-:Y:S02]  /*2840*/  SEL R0, RZ, 0x1, P0 ;  /* 0x00000001ff007807 */ /* 0x002fe40000000000 */
[----:B------:R-:W-:Y:S02]  /*2850*/  SEL R11, R11, RZ, P0 ;  /* 0x000000ff0b0b7207 */ /* 0x000fe40000000000 */
[----:B------:R-:W-:Y:S01]  /*2860*/  LOP3.LUT R10, R10, R0, RZ, 0x3c, !PT ;  /* 0x000000000a0a7212 */ /* 0x000fe200078e3cff */
[----:B------:R-:W-:Y:S06]  /*2870*/  BRA.U UP1, `(.L_x_43) ;  /* 0xfffffff1015c7547 */ /* 0x000fec000b83ffff */
[----:B------:R-:W-:Y:S01]  /*2880*/  UIADD3 UR22, UPT, UPT, UR22, 0x90, URZ ;  /* 0x0000009016167890 */ /* 0x000fe2000fffe0ff */
[----:B------:R-:W-:-:S03]  /*2890*/  SHF.L.U32 R2, R12, 0x1f, RZ ;  /* 0x0000001f0c027819 */ /* 0x000fc600000006ff */
[----:B------:R-:W-:-:S09]  /*28a0*/  ULEA UR4, UR13, UR22, 0x3 ;  /* 0x000000160d047291 */ /* 0x000fd2000f8e18ff */
[----:B------:R-:W1:Y:S02]  /*28b0*/  SYNCS.PHASECHK.TRANS64.TRYWAIT P0, [UR4], R2 ;  /* 0x00000002ff0075a7 */ /* 0x000e640008001104 */
[----:B-1----:R-:W-:Y:S05]  /*28c0*/  @!P0 BRA `(.L_x_44) ;  /* 0x0000006c00e48947 */ /* 0x002fea0003800000 */
.L_x_135:
[----:B------:R-:W-:-:S04]  /*28d0*/  UIADD3 UR4, UPT, UPT, UR13, 0x1, URZ ;  /* 0x000000010d047890 */ /* 0x000fc8000fffe0ff */
[----:B------:R-:W-:-:S04]  /*28e0*/  UISETP.NE.AND UP0, UPT, UR4, 0x12, UPT ;  /* 0x000000120400788c */ /* 0x000fc8000bf05270 */
[----:B------:R-:W-:Y:S02]  /*28f0*/  USEL UR6, URZ, 0x1, UP0 ;  /* 0x00000001ff067887 */ /* 0x000fe40008000000 */
[----:B------:R-:W-:-:S04]  /*2900*/  USEL UR4, UR4, URZ, UP0 ;  /* 0x000000ff04047287 */ /* 0x000fc80008000000 */
[----:B------:R-:W-:Y:S01]  /*2910*/  ULEA UR5, UR4, UR22, 0x3 ;  /* 0x0000001604057291 */ /* 0x000fe2000f8e18ff */
[----:B-1----:R-:W-:-:S04]  /*2920*/  LOP3.LUT R2, R12, UR6, RZ, 0x3c, !PT ;  /* 0x000000060c027c12 */ /* 0x002fc8000f8e3cff */
[----:B------:R-:W-:-:S04]  /*2930*/  SHF.L.U32 R3, R2, 0x1f, RZ ;  /* 0x0000001f02037819 */ /* 0x000fc800000006ff */
[----:B------:R-:W1:Y:S02]  /*2940*/  SYNCS.PHASECHK.TRANS64.TRYWAIT P0, [UR5], R3 ;  /* 0x00000003ff0075a7 */ /* 0x000e640008001105 */
[----:B-1----:R-:W-:Y:S05]  /*2950*/  @!P0 BRA `(.L_x_45) ;  /* 0x0000006c00d88947 */ /* 0x002fea0003800000 */
.L_x_137:
[----:B------:R-:W-:-:S04]  /*2960*/  UIADD3 UR4, UPT, UPT, UR4, 0x1, URZ ;  /* 0x0000000104047890 */ /* 0x000fc8000fffe0ff */
[----:B------:R-:W-:-:S04]  /*2970*/  UISETP.NE.AND UP0, UPT, UR4, 0x12, UPT ;  /* 0x000000120400788c */ /* 0x000fc8000bf05270 */
[----:B------:R-:W-:Y:S02]  /*2980*/  USEL UR6, URZ, 0x1, UP0 ;  /* 0x00000001ff067887 */ /* 0x000fe40008000000 */
[----:B------:R-:W-:-:S04]  /*2990*/  USEL UR4, UR4, URZ, UP0 ;  /* 0x000000ff04047287 */ /* 0x000fc80008000000 */
[----:B------:R-:W-:Y:S01]  /*29a0*/  ULEA UR5, UR4, UR22, 0x3 ;  /* 0x0000001604057291 */ /* 0x000fe2000f8e18ff */
[----:B------:R-:W-:-:S04]  /*29b0*/  LOP3.LUT R2, R2, UR6, RZ, 0x3c, !PT ;  /* 0x0000000602027c12 */ /* 0x000fc8000f8e3cff */
[----:B-1----:R-:W-:-:S04]  /*29c0*/  SHF.L.U32 R3, R2, 0x1f, RZ ;  /* 0x0000001f02037819 */ /* 0x002fc800000006ff */
[----:B------:R-:W1:Y:S02]  /*29d0*/  SYNCS.PHASECHK.TRANS64.TRYWAIT P0, [UR5], R3 ;  /* 0x00000003ff0075a7 */ /* 0x000e640008001105 */
[----:B-1----:R-:W-:Y:S05]  /*29e0*/  @!P0 BRA `(.L_x_46) ;  /* 0x0000006c00cc8947 */ /* 0x002fea0003800000 */
.L_x_139:
        /* <DEDUP_REMOVED lines=9> */
.L_x_141:
        /* <DEDUP_REMOVED lines=9> */
.L_x_143:
        /* <DEDUP_REMOVED lines=9> */
.L_x_145:
        /* <DEDUP_REMOVED lines=9> */
.L_x_147:
        /* <DEDUP_REMOVED lines=9> */
.L_x_149:
        /* <DEDUP_REMOVED lines=9> */
.L_x_151:
        /* <DEDUP_REMOVED lines=9> */
.L_x_153:
        /* <DEDUP_REMOVED lines=9> */
.L_x_155:
        /* <DEDUP_REMOVED lines=9> */
.L_x_157:
        /* <DEDUP_REMOVED lines=9> */
.L_x_159:
        /* <DEDUP_REMOVED lines=9> */
.L_x_161:
        /* <DEDUP_REMOVED lines=9> */
.L_x_163:
        /* <DEDUP_REMOVED lines=9> */
.L_x_165:
        /* <DEDUP_REMOVED lines=9> */
.L_x_167:
[----:B------:R-:W-:-:S04]  /*31d0*/  UIADD3 UR4, UPT, UPT, UR4, 0x1, URZ ;  /* 0x0000000104047890 */ /* 0x000fc8000fffe0ff */
[----:B------:R-:W-:-:S04]  /*31e0*/  UISETP.NE.AND UP0, UPT, UR4, 0x12, UPT ;  /* 0x000000120400788c */ /* 0x000fc8000bf05270 */
[----:B------:R-:W-:Y:S02]  /*31f0*/  USEL UR5, URZ, 0x1, UP0 ;  /* 0x00000001ff057887 */ /* 0x000fe40008000000 */
[----:B------:R-:W-:-:S04]  /*3200*/  USEL UR4, UR4, URZ, UP0 ;  /* 0x000000ff04047287 */ /* 0x000fc80008000000 */
[----:B------:R-:W-:Y:S01]  /*3210*/  ULEA UR4, UR4, UR22, 0x3 ;  /* 0x0000001604047291 */ /* 0x000fe2000f8e18ff */
[----:B------:R-:W-:-:S04]  /*3220*/  LOP3.LUT R2, R2, UR5, RZ, 0x3c, !PT ;  /* 0x0000000502027c12 */ /* 0x000fc8000f8e3cff */
[----:B------:R-:W-:Y:S01]  /*3230*/  SHF.L.U32 R2, R2, 0x1f, RZ ;  /* 0x0000001f02027819 */ /* 0x000fe200000006ff */
[----:B-1----:R-:W-:-:S07]  /*3240*/  IMAD.U32 R0, RZ, RZ, UR4 ;  /* 0x00000004ff007e24 */ /* 0x002fce000f8e00ff */
.L_x_61:
[----:B-1----:R1:W2:Y:S02]  /*3250*/  SYNCS.PHASECHK.TRANS64.TRYWAIT P0, [R0+URZ], R2 ;  /* 0x00000002000075a7 */ /* 0x0022a400080011ff */
[----:B--2---:R-:W-:Y:S05]  /*3260*/  @!P0 NANOSLEEP.SYNCS 0x989680 ;  /* 0x009896800000895d */ /* 0x004fea0003900000 */
[----:B------:R-:W2:Y:S02]  /*3270*/  @!P0 SYNCS.PHASECHK.TRANS64 P0, [R0+URZ], R2 ;  /* 0x00000002000085a7 */ /* 0x000ea400080010ff */
[----:B--23--:R-:W-:Y:S05]  /*3280*/  @P0 EXIT ;  /* 0x000000000000094d */ /* 0x00cfea0003800000 */
[----:B------:R-:W-:Y:S05]  /*3290*/  BRA `(.L_x_61) ;  /* 0xfffffffc00ec7947 */ /* 0x000fea000383ffff */
.L_x_23:
[----:B------:R-:W-:-:S04]  /*32a0*/  UISETP.NE.AND UP0, UPT, UR21, URZ, UPT ;  /* 0x000000ff1500728c */ /* 0x000fc8000bf05270 */
[----:B------:R-:W-:-:S09]  /*32b0*/  UISETP.NE.OR UP0, UPT, UR14, 0x1, UP0 ;  /* 0x000000010e00788c */ /* 0x000fd20008705670 */
[----:B------:R-:W-:Y:S05]  /*32c0*/  BRA.U UP0, `(.L_x_62) ;  /* 0x0000000500487547 */ /* 0x000fea000b800000 */
[----:B------:R-:W-:Y:S01]  /*32d0*/  ISETP.GE.U32.AND P2, PT, R0, 0x2, PT ;  /* 0x000000020000780c */ /* 0x000fe20003f46070 */
[----:B------:R-:W-:Y:S01]  /*32e0*/  IMAD.MOV.U32 R12, RZ, RZ, 0x1 ;  /* 0x00000001ff0c7424 */ /* 0x000fe200078e00ff */
[----:B------:R-:W-:Y:S02]  /*32f0*/  CS2R R10, SRZ ;  /* 0x00000000000a7805 */ /* 0x000fe4000001ff00 */
[----:B------:R-:W-:Y:S01]  /*3300*/  CS2R R8, SRZ ;  /* 0x0000000000087805 */ /* 0x000fe2000001ff00 */
[----:B------:R-:W-:Y:S01]  /*3310*/  UMOV UR4, 0x400 ;  /* 0x0000040000047882 */ /* 0x000fe20000000000 */
[----:B------:R-:W-:Y:S01]  /*3320*/  UMOV UR5, URZ ;  /* 0x000000ff00057c82 */ /* 0x000fe20008000000 */
[----:B------:R-:W-:-:S12]  /*3330*/  ULEA UR21, UR21, UR4, 0x18 ;  /* 0x0000000415157291 */ /* 0x000fd8000f8ec0ff */
.L_x_66:
[----:B------:R-:W-:Y:S02]  /*3340*/  LEA R2, R8, UR21, 0x3 ;  /* 0x0000001508027c11 */ /* 0x000fe4000f8e18ff */
[----:B------:R-:W-:-:S03]  /*3350*/  SHF.L.U32 R4, R9, 0x1f, RZ ;  /* 0x0000001f09047819 */ /* 0x000fc600000006ff */
[----:B------:R-:W-:Y:S01]  /*3360*/  VIADD R5, R2, 0x1c0 ;  /* 0x000001c002057836 */ /* 0x000fe20000000000 */
[----:B------:R-:W1:Y:S02]  /*3370*/  SYNCS.PHASECHK.TRANS64.TRYWAIT P0, [R2+URZ+0x1b0], R4 ;  /* 0x0001b004020075a7 */ /* 0x000e6400080011ff */
[----:B-1----:R-:W-:Y:S05]  /*3380*/  @!P0 BRA `(.L_x_63) ;  /* 0x0000006800cc8947 */ /* 0x002fea0003800000 */
.L_x_168:
[----:B------:R-:W-:Y:S01]  /*3390*/  ULEA UR4, UR5, UR21, 0x3 ;  /* 0x0000001505047291 */ /* 0x000fe2000f8e18ff */
[----:B-1----:R-:W-:Y:S01]  /*33a0*/  PRMT R2, RZ, 0x654, R5 ;  /* 0x00000654ff027816 */ /* 0x002fe20000000005 */
[----:B------:R-:W-:Y:S01]  /*33b0*/  @!P2 IMAD.MOV.U32 R4, RZ, RZ, 0x10 ;  /* 0x00000010ff04a424 */ /* 0x000fe200078e00ff */
[----:B------:R-:W-:Y:S01]  /*33c0*/  SHF.L.U32 R5, R12, 0x1f, RZ ;  /* 0x0000001f0c057819 */ /* 0x000fe200000006ff */
[----:B------:R-:W-:Y:S01]  /*33d0*/  UIADD3 UR6, UPT, UPT, UR4, 0x150, URZ ;  /* 0x0000015004067890 */ /* 0x000fe2000fffe0ff */
[----:B------:R1:W-:Y:S05]  /*33e0*/  SYNCS.ARRIVE.TRANS64.RED.A1T0 RZ, [R2+URZ], RZ ;  /* 0x000000ff02ff79a7 */ /* 0x0003ea00081004ff */
[----:B------:R-:W-:Y:S01]  /*33f0*/  IMAD.U32 R6, RZ, RZ, UR6 ;  /* 0x00000006ff067e24 */ /* 0x000fe2000f8e00ff */
[----:B------:R-:W2:Y:S04]  /*3400*/  SYNCS.PHASECHK.TRANS64.TRYWAIT P0, [UR4+0x160], R5 ;  /* 0x00016005ff0075a7 */ /* 0x000ea80008001104 */
[----:B------:R-:W-:Y:S01]  /*3410*/  PRMT R6, R0, 0x654, R6 ;  /* 0x0000065400067816 */ /* 0x000fe20000000006 */
[----:B-12---:R-:W-:Y:S06]  /*3420*/  @!P0 BRA `(.L_x_64) ;  /* 0x0000006800b88947 */ /* 0x006fec0003800000 */
.L_x_170:
[----:B------:R-:W-:Y:S01]  /*3430*/  ULEA UR6, UR5, UR21, 0x4 ;  /* 0x0000001505067291 */ /* 0x000fe2000f8e20ff */
[----:B------:R-:W-:Y:S01]  /*3440*/  SEL R3, R6, R3, !P2 ;  /* 0x0000000306037207 */ /* 0x000fe20005000000 */
[----:B------:R-:W-:Y:S01]  /*3450*/  UIADD3 UR7, UPT, UPT, UR4, 0x150, URZ ;  /* 0x0000015004077890 */ /* 0x000fe2000fffe0ff */
[----:B-1----:R-:W-:Y:S01]  /*3460*/  LEA R2, R11, UR21, 0x3 ;  /* 0x000000150b027c11 */ /* 0x002fe2000f8e18ff */
[----:B------:R-:W-:Y:S01]  /*3470*/  UIADD3 UR6, UPT, UPT, UR6, 0x1e0, URZ ;  /* 0x000001e006067890 */ /* 0x000fe2000fffe0ff */
[----:B------:R1:W-:Y:S01]  /*3480*/  @!P2 SYNCS.ARRIVE.TRANS64.RED RZ, [R3+URZ], R4 ;  /* 0x0000000403ffa9a7 */ /* 0x0003e200080004ff */
[----:B------:R-:W-:Y:S01]  /*3490*/  UIADD3 UR4, UPT, UPT, UR5, 0x1, URZ ;  /* 0x0000000105047890 */ /* 0x000fe2000fffe0ff */
[----:B------:R-:W-:-:S03]  /*34a0*/  VIADD R8, R8, 0x1 ;  /* 0x0000000108087836 */ /* 0x000fc60000000000 */
[----:B------:R-:W-:Y:S02]  /*34b0*/  UISETP.NE.AND UP0, UPT, UR4, 0x2, UPT ;  /* 0x000000020400788c */ /* 0x000fe4000bf05270 */
[----:B------:R-:W-:Y:S01]  /*34c0*/  ISETP.NE.AND P0, PT, R8, 0x2, PT ;  /* 0x000000020800780c */ /* 0x000fe20003f05270 */
[----:B------:R-:W-:Y:S06]  /*34d0*/  UGETNEXTWORKID.BROADCAST [UR6], [UR7] ;  /* 0x00000000060073ca */ /* 0x000fec0008000100 */
[----:B------:R-:W-:Y:S02]  /*34e0*/  USEL UR6, URZ, 0x1, UP0 ;  /* 0x00000001ff067887 */ /* 0x000fe40008000000 */
[----:B------:R-:W-:-:S04]  /*34f0*/  USEL UR5, UR4, URZ, UP0 ;  /* 0x000000ff04057287 */ /* 0x000fc80008000000 */
[----:B------:R-:W-:Y:S02]  /*3500*/  LOP3.LUT R12, R12, UR6, RZ, 0x3c, !PT ;  /* 0x000000060c0c7c12 */ /* 0x000fe4000f8e3cff */
[----:B-1----:R-:W-:-:S04]  /*3510*/  SHF.L.U32 R4, R10, 0x1f, RZ ;  /* 0x0000001f0a047819 */ /* 0x002fc800000006ff */
[----:B------:R-:W1:Y:S02]  /*3520*/  SYNCS.PHASECHK.TRANS64.TRYWAIT P1, [R2+URZ+0x150], R4 ;  /* 0x00015004020075a7 */ /* 0x000e6400080211ff */
[----:B-1----:R-:W-:Y:S05]  /*3530*/  @!P1 BRA `(.L_x_65) ;  /* 0x00000068008c9947 */ /* 0x002fea0003800000 */
.L_x_171:
[C---:B-1----:R-:W-:Y:S01]  /*3540*/  LEA R4, R11.reuse, UR21, 0x4 ;  /* 0x000000150b047c11 */ /* 0x042fe2000f8e20ff */
[----:B------:R-:W-:Y:S01]  /*3550*/  VIADD R2, R2, 0x160 ;  /* 0x0000016002027836 */ /* 0x000fe20000000000 */
[----:B------:R-:W-:Y:S01]  /*3560*/  SEL R8, R8, RZ, P0 ;  /* 0x000000ff08087207 */ /* 0x000fe20000000000 */
[----:B------:R-:W-:-:S03]  /*3570*/  VIADD R11, R11, 0x1 ;  /* 0x000000010b0b7836 */ /* 0x000fc60000000000 */
[----:B------:R-:W1:Y:S01]  /*3580*/  LDS.128 R4, [R4+0x1e0] ;  /* 0x0001e00004047984 */ /* 0x000e620000000c00 */
[----:B------:R-:W-:Y:S02]  /*3590*/  PRMT R2, RZ, 0x654, R2 ;  /* 0x00000654ff027816 */ /* 0x000fe40000000002 */
[C---:B------:R-:W-:Y:S01]  /*35a0*/  ISETP.NE.AND P1, PT, R11.reuse, 0x2, PT ;  /* 0x000000020b00780c */ /* 0x040fe20003f25270 */
[----:B------:R-:W-:Y:S01]  /*35b0*/  @!PT LDS RZ, [RZ] ;  /* 0x00000000fffff984 */ /* 0x000fe20000000800 */
[----:B------:R-:W-:Y:S01]  /*35c0*/  @!PT LDS RZ, [RZ] ;  /* 0x00000000fffff984 */ /* 0x000fe20000000800 */
[----:B------:R-:W-:Y:S01]  /*35d0*/  @!PT LDS RZ, [RZ] ;  /* 0x00000000fffff984 */ /* 0x000fe20000000800 */
[----:B------:R-:W-:Y:S01]  /*35e0*/  @!PT LDS RZ, [RZ] ;  /* 0x00000000fffff984 */ /* 0x000fe20000000800 */
[----:B------:R2:W-:Y:S06]  /*35f0*/  MEMBAR.ALL.CTA ;  /* 0x0000000000007992 */ /* 0x0005ec0000008000 */
[----:B--2---:R-:W2:Y:S01]  /*3600*/  FENCE.VIEW.ASYNC.S ;  /* 0x00000000000073c6 */ /* 0x004ea20000000000 */
[----:B------:R-:W-:Y:S01]  /*3610*/  SEL R11, R11, RZ, P1 ;  /* 0x000000ff0b0b7207 */ /* 0x000fe20000800000 */
[----:B--2---:R2:W-:Y:S01]  /*3620*/  SYNCS.ARRIVE.TRANS64.RED.A1T0 RZ, [R2+URZ], RZ ;  /* 0x000000ff02ff79a7 */ /* 0x0045e200081004ff */
[----:B-1----:R-:W-:-:S02]  /*3630*/  LOP3.LUT P3, RZ, R6, 0x1, RZ, 0xc0, !PT ;  /* 0x0000000106ff7812 */ /* 0x002fc4000786c0ff */
[----:B------:R-:W-:-:S04]  /*3640*/  SEL R4, RZ, 0x1, P1 ;  /* 0x00000001ff047807 */ /* 0x000fc80000800000 */
[----:B------:R-:W-:Y:S02]  /*3650*/  LOP3.LUT R10, R10, R4, RZ, 0x3c, !PT ;  /* 0x000000040a0a7212 */ /* 0x000fe400078e3cff */
[----:B--2---:R-:W-:-:S04]  /*3660*/  SEL R2, RZ, 0x1, P0 ;  /* 0x00000001ff027807 */ /* 0x004fc80000000000 */
[----:B------:R-:W-:Y:S01]  /*3670*/  LOP3.LUT R9, R9, R2, RZ, 0x3c, !PT ;  /* 0x0000000209097212 */ /* 0x000fe200078e3cff */
[----:B------:R-:W-:Y:S06]  /*3680*/  @P3 BRA `(.L_x_66) ;  /* 0xfffffffc002c3947 */ /* 0x000fec000383ffff */
[----:B------:R-:W-:Y:S01]  /*3690*/  ULEA UR4, UR5, UR21, 0x3 ;  /* 0x0000001505047291 */ /* 0x000fe2000f8e18ff */
[----:B------:R-:W-:-:S08]  /*36a0*/  SHF.L.U32 R2, R12, 0x1f, RZ ;  /* 0x0000001f0c027819 */ /* 0x000fd000000006ff */
[----:B------:R-:W1:Y:S02]  /*36b0*/  SYNCS.PHASECHK.TRANS64 P0, [UR4+0x160], R2 ;  /* 0x00016002ff0075a7 */ /* 0x000e640008001004 */
[----:B-1----:R-:W-:Y:S05]  /*36c0*/  @P0 BRA `(.L_x_67) ;  /* 0x0000000000080947 */ /* 0x002fea0003800000 */
[----:B------:R-:W1:Y:S02]  /*36d0*/  SYNCS.PHASECHK.TRANS64.TRYWAIT P0, [UR4+0x160], R2 ;  /* 0x00016002ff0075a7 */ /* 0x000e640008001104 */
[----:B-1----:R-:W-:Y:S05]  /*36e0*/  @!P0 BRA `(.L_x_68) ;  /* 0x0000006800348947 */ /* 0x002fea0003800000 */
.L_x_67:
[----:B------:R-:W-:-:S04]  /*36f0*/  UIADD3 UR6, UPT, UPT, UR5, 0x1, URZ ;  /* 0x0000000105067890 */ /* 0x000fc8000fffe0ff */
[----:B------:R-:W-:-:S04]  /*3700*/  UISETP.NE.AND UP0, UPT, UR6, 0x2, UPT ;  /* 0x000000020600788c */ /* 0x000fc8000bf05270 */
[----:B------:R-:W-:Y:S02]  /*3710*/  USEL UR7, URZ, 0x1, UP0 ;  /* 0x00000001ff077887 */ /* 0x000fe40008000000 */
[----:B------:R-:W-:-:S04]  /*3720*/  USEL UR6, UR6, URZ, UP0 ;  /* 0x000000ff06067287 */ /* 0x000fc80008000000 */
[----:B------:R-:W-:Y:S01]  /*3730*/  ULEA UR6, UR6, UR21, 0x3 ;  /* 0x0000001506067291 */ /* 0x000fe2000f8e18ff */
[----:B-1----:R-:W-:-:S04]  /*3740*/  LOP3.LUT R2, R12, UR7, RZ, 0x3c, !PT ;  /* 0x000000070c027c12 */ /* 0x002fc8000f8e3cff */
[----:B------:R-:W-:-:S04]  /*3750*/  SHF.L.U32 R0, R2, 0x1f, RZ ;  /* 0x0000001f02007819 */ /* 0x000fc800000006ff */
[----:B------:R-:W1:Y:S02]  /*3760*/  SYNCS.PHASECHK.TRANS64 P0, [UR6+0x160], R0 ;  /* 0x00016000ff0075a7 */ /* 0x000e640008001006 */
[----:B-1----:R-:W-:Y:S05]  /*3770*/  @P0 EXIT ;  /* 0x000000000000094d */ /* 0x002fea0003800000 */
[----:B------:R-:W-:Y:S02]  /*3780*/  SHF.L.U32 R2, R2, 0x1f, RZ ;  /* 0x0000001f02027819 */ /* 0x000fe400000006ff */
[----:B------:R-:W-:-:S07]  /*3790*/  MOV R0, UR6 ;  /* 0x0000000600007c02 */ /* 0x000fce0008000f00 */
.L_x_69:
[----:B-1----:R1:W2:Y:S02]  /*37a0*/  SYNCS.PHASECHK.TRANS64.TRYWAIT P0, [R0+URZ+0x160], R2 ;  /* 0x00016002000075a7 */ /* 0x0022a400080011ff */
[----:B--2---:R-:W-:Y:S05]  /*37b0*/  @!P0 NANOSLEEP.SYNCS 0x989680 ;  /* 0x009896800000895d */ /* 0x004fea0003900000 */
[----:B------:R-:W2:Y:S02]  /*37c0*/  @!P0 SYNCS.PHASECHK.TRANS64 P0, [R0+URZ+0x160], R2 ;  /* 0x00016002000085a7 */ /* 0x000ea400080010ff */
[----:B--2---:R-:W-:Y:S05]  /*37d0*/  @P0 EXIT ;  /* 0x000000000000094d */ /* 0x004fea0003800000 */
[----:B------:R-:W-:Y:S05]  /*37e0*/  BRA `(.L_x_69) ;  /* 0xfffffffc00ec7947 */ /* 0x000fea000383ffff */
.L_x_62:
[----:B------:R-:W-:Y:S05]  /*37f0*/  BRA.U UP5, `(.L_x_70) ;  /* 0x0000000d057c7547 */ /* 0x000fea000b800000 */
[----:B------:R-:W-:Y:S01]  /*3800*/  UMOV UR4, 0x40 ;  /* 0x0000004000047882 */ /* 0x000fe20000000000 */
[----:B------:R-:W-:Y:S01]  /*3810*/  NOP ;  /* 0x0000000000007918 */ /* 0x000fe20000000000 */
[----:B------:R-:W-:-:S03]  /*3820*/  ULEA UR5, UR21, UR4, 0x18 ;  /* 0x0000000415057291 */ /* 0x000fc6000f8ec0ff */
[----:B------:R-:W-:Y:S02]  /*3830*/  UMOV UR4, 0x400 ;  /* 0x0000040000047882 */ /* 0x000fe40000000000 */
[----:B------:R-:W-:-:S04]  /*3840*/  ULEA UR21, UR21, UR4, 0x18 ;  /* 0x0000000415157291 */ /* 0x000fc8000f8ec0ff */
[----:B------:R-:W1:Y:S02]  /*3850*/  LDS.U8 R0, [UR5+0x1c] ;  /* 0x00001c05ff007984 */ /* 0x000e640008000000 */
[----:B-1----:R-:W-:-:S13]  /*3860*/  ISETP.NE.AND P0, PT, R0, RZ, PT ;  /* 0x000000ff0000720c */ /* 0x002fda0003f05270 */
[----:B------:R-:W-:Y:S05]  /*3870*/  @P0 BRA `(.L_x_71) ;  /* 0x0000000000580947 */ /* 0x000fea0003800000 */
[----:B------:R-:W-:-:S13]  /*3880*/  ELECT P0, URZ, PT ;  /* 0x0000000000ff782f */ /* 0x000fda0003800000 */
[----:B------:R-:W-:Y:S05]  /*3890*/  @!P0 BRA `(.L_x_72) ;  /* 0x0000000000608947 */ /* 0x000fea0003800000 */
[----:B------:R-:W-:Y:S01]  /*38a0*/  UMOV UR4, 0x10 ;  /* 0x0000001000047882 */ /* 0x000fe20000000000 */
[----:B------:R-:W-:Y:S01]  /*38b0*/  HFMA2 R0, -RZ, RZ, 0, 5.9604644775390625e-08 ;  /* 0x00000001ff007431 */ /* 0x000fe200000001ff */
[----:B------:R-:W-:-:S03]  /*38c0*/  MOV R2, 0xffff ;  /* 0x0000ffff00027802 */ /* 0x000fc60000000f00 */
[----:B------:R-:W-:Y:S04]  /*38d0*/  DEPBAR.LE SB1, 0x36 ;  /* 0x00009d800000791a */ /* 0x000fe80000000000 */
[----:B------:R-:W1:Y:S02]  /*38e0*/  UTCATOMSWS.FIND_AND_SET.ALIGN UP0, UR4, UR4 ;  /* 0x00000004000475e3 */ /* 0x000e640008000800 */
[----:B-1----:R-:W-:Y:S01]  /*38f0*/  MOV R4, UR4 ;  /* 0x0000000400047c02 */ /* 0x002fe20008000f00 */
[----:B------:R-:W-:Y:S06]  /*3900*/  BRA.U UP0, `(.L_x_73) ;  /* 0x0000000100187547 */ /* 0x000fec000b800000 */
.L_x_74:
[----:B------:R-:W-:Y:S05]  /*3910*/  NANOSLEEP 0x64 ;  /* 0x000000640000795d */ /* 0x000fea0003800000 */
[----:B------:R-:W-:-:S05]  /*3920*/  UMOV UR4, 0x10 ;  /* 0x0000001000047882 */ /* 0x000fca0000000000 */
[----:B------:R-:W-:Y:S04]  /*3930*/  DEPBAR.LE SB1, 0x36 ;  /* 0x00009d800000791a */ /* 0x000fe80000000000 */
[----:B------:R-:W1:Y:S02]  /*3940*/  UTCATOMSWS.FIND_AND_SET.ALIGN UP0, UR4, UR4 ;  /* 0x00000004000475e3 */ /* 0x000e640008000800 */
[----:B-1----:R-:W-:Y:S01]  /*3950*/  MOV R4, UR4 ;  /* 0x0000000400047c02 */ /* 0x002fe20008000f00 */
[----:B------:R-:W-:Y:S05]  /*3960*/  BRA.U !UP0, `(.L_x_74) ;  /* 0xfffffffd08e87547 */ /* 0x000fea000b83ffff */
.L_x_73:
[-C--:B------:R-:W-:Y:S02]  /*3970*/  SHF.L.U32 R2, R2, R4.reuse, RZ ;  /* 0x0000000402027219 */ /* 0x080fe400000006ff */
[----:B------:R-:W-:Y:S01]  /*3980*/  SHF.L.U32 R0, R0, R4, RZ ;  /* 0x0000000400007219 */ /* 0x000fe200000006ff */
[----:B------:R-:W-:Y:S02]  /*3990*/  IMAD.SHL.U32 R4, R4, 0x20, RZ ;  /* 0x0000002004047824 */ /* 0x000fe400078e00ff */
[----:B------:R1:W-:Y:S04]  /*39a0*/  ATOMS.OR RZ, [UR5+0x14], R2 ;  /* 0x00001402ffff798c */ /* 0x0003e8000b000005 */
[----:B------:R1:W-:Y:S04]  /*39b0*/  ATOMS.OR RZ, [UR5+0x18], R0 ;  /* 0x00001800ffff798c */ /* 0x0003e8000b000005 */
[----:B------:R1:W-:Y:S01]  /*39c0*/  STS [UR21+0x200], R4 ;  /* 0x00020004ff007988 */ /* 0x0003e20008000815 */
[----:B------:R-:W-:Y:S05]  /*39d0*/  BRA `(.L_x_72) ;  /* 0x0000000000107947 */ /* 0x000fea0003800000 */
.L_x_71:
[----:B------:R-:W-:Y:S02]  /*39e0*/  MOV R0, 0xffffffff ;  /* 0xffffffff00007802 */ /* 0x000fe40000000f00 */
[----:B------:R-:W-:-:S03]  /*39f0*/  MOV R4, 0x3a20 ;  /* 0x00003a2000047802 */ /* 0x000fc60000000f00 */
[----:B------:R1:W-:Y:S04]  /*3a00*/  STS [UR21+0x200], R0 ;  /* 0x00020000ff007988 */ /* 0x0003e80008000815 */
[----:B-1---5:R-:W-:Y:S05]  /*3a10*/  CALL.REL.NOINC `($__internal_1_$__cuda_sm10x_tcgen05_guardrail_trap_phase_invalid_during_alloc) ;  /* 0x0000006800c87944 */ /* 0x022fea0003c00000 */
.L_x_72:
[----:B------:R-:W-:Y:S05]  /*3a20*/  WARPSYNC.ALL ;  /* 0x0000000000007948 */ /* 0x000fea0003800000 */
[----:B------:R-:W2:Y:S01]  /*3a30*/  S2UR UR4, SR_CgaCtaId ;  /* 0x00000000000479c3 */ /* 0x000ea20000008800 */
[----:B------:R-:W-:Y:S01]  /*3a40*/  UMOV UR14, 0x400 ;  /* 0x00000400000e7882 */ /* 0x000fe20000000000 */
[----:B------:R-:W-:-:S06]  /*3a50*/  NOP ;  /* 0x0000000000007918 */ /* 0x000fcc0000000000 */
[----:B------:R-:W-:Y:S06]  /*3a60*/  BAR.ARV 0x6, 0xa0 ;  /* 0x0182800000007b1d */ /* 0x000fec0000002000 */
[----:B------:R-:W3:Y:S01]  /*3a70*/  LDCU UR5, c[0x0][0x38c] ;  /* 0x00007180ff0577ac */ /* 0x000ee20008000800 */
[----:B------:R-:W-:Y:S01]  /*3a80*/  LOP3.LUT R3, R3, 0xffff, RZ, 0xc0, !PT ;  /* 0x0000ffff03037812 */ /* 0x000fe200078ec0ff */
[----:B------:R-:W-:Y:S01]  /*3a90*/  IMAD.MOV.U32 R11, RZ, RZ, 0x1 ;  /* 0x00000001ff0b7424 */ /* 0x000fe200078e00ff */
[----:B------:R-:W-:Y:S01]  /*3aa0*/  CS2R R8, SRZ ;  /* 0x0000000000087805 */ /* 0x000fe2000001ff00 */
[----:B------:R-:W4:Y:S01]  /*3ab0*/  LDCU UR8, c[0x0][0x38c] ;  /* 0x00007180ff0877ac */ /* 0x000f220008000800 */
[----:B------:R-:W-:Y:S01]  /*3ac0*/  R2UR UR16, R3 ;  /* 0x00000000031072ca */ /* 0x000fe200000e0000 */
[----:B------:R-:W-:Y:S01]  /*3ad0*/  IMAD.MOV.U32 R10, RZ, RZ, RZ ;  /* 0x000000ffff0a7224 */ /* 0x000fe200078e00ff */
[----:B------:R-:W-:Y:S01]  /*3ae0*/  UMOV UR18, URZ ;  /* 0x000000ff00127c82 */ /* 0x000fe20008000000 */
[----:B------:R-:W-:Y:S01]  /*3af0*/  UMOV UR11, URZ ;  /* 0x000000ff000b7c82 */ /* 0x000fe20008000000 */
[----:B--2---:R-:W-:Y:S01]  /*3b00*/  ULEA UR14, UR4, UR14, 0x18 ;  /* 0x0000000e040e7291 */ /* 0x004fe2000f8ec0ff */
[----:B------:R-:W-:Y:S01]  /*3b10*/  UMOV UR20, 0x0 ;  /* 0x0000000000147882 */ /* 0x000fe20000000000 */
[----:B------:R-:W-:-:S02]  /*3b20*/  UMOV UR21, 0x4380010 ;  /* 0x0438001000157882 */ /* 0x000fc40000000000 */
[----:B------:R-:W-:Y:S02]  /*3b30*/  UIADD3 UR6, UPT, UPT, UR14, 0xe600, URZ ;  /* 0x0000e6000e067890 */ /* 0x000fe4000fffe0ff */
[----:B------:R-:W-:Y:S02]  /*3b40*/  UIADD3 UR7, UPT, UPT, UR14, 0x17600, URZ ;  /* 0x000176000e077890 */ /* 0x000fe4000fffe0ff */
[----:B---3--:R-:W-:Y:S01]  /*3b50*/  UIADD3 UR5, UPT, UPT, UR5, 0xf, URZ ;  /* 0x0000000f05057890 */ /* 0x008fe2000fffe0ff */
[----:B-1----:R-:W1:Y:S01]  /*3b60*/  LDS R0, [UR14+0x200] ;  /* 0x0002000eff007984 */ /* 0x002e620008000800 */
[----:B------:R-:W-:Y:S02]  /*3b70*/  USHF.R.U32.HI UR6, URZ, 0x4, UR6 ;  /* 0x00000004ff067899 */ /* 0x000fe40008011606 */
[----:B------:R-:W-:Y:S02]  /*3b80*/  USHF.R.S32.HI UR4, URZ, 0x1f, UR5 ;  /* 0x0000001fff047899 */ /* 0x000fe40008011405 */
[----:B------:R-:W-:-:S02]  /*3b90*/  ULOP3.LUT UR6, UR6, 0x3fff, URZ, 0xc0, !UPT ;  /* 0x00003fff06067892 */ /* 0x000fc4000f8ec0ff */
[----:B------:R-:W-:Y:S02]  /*3ba0*/  ULEA.HI UR4, UR4, UR5, URZ, 0x4 ;  /* 0x0000000504047291 */ /* 0x000fe4000f8f20ff */
[----:B------:R-:W-:Y:S02]  /*3bb0*/  USHF.R.U32.HI UR5, URZ, 0x4, UR7 ;  /* 0x00000004ff057899 */ /* 0x000fe40008011607 */
[----:B------:R-:W-:Y:S02]  /*3bc0*/  USHF.R.S32.HI UR22, URZ, 0x4, UR4 ;  /* 0x00000004ff167899 */ /* 0x000fe40008011404 */
[----:B------:R-:W-:Y:S02]  /*3bd0*/  ULOP3.LUT UR4, UR5, 0x3fff, URZ, 0xc0, !UPT ;  /* 0x00003fff05047892 */ /* 0x000fe4000f8ec0ff */
[----:B------:R-:W-:Y:S02]  /*3be0*/  UISETP.LT.AND UP0, UPT, UR22, 0x1, UPT ;  /* 0x000000011600788c */ /* 0x000fe4000bf01270 */
[----:B------:R-:W-:-:S02]  /*3bf0*/  ULOP3.LUT UR17, UR6, 0x10000, URZ, 0xfc, !UPT ;  /* 0x0001000006117892 */ /* 0x000fc4000f8efcff */
[----:B------:R-:W-:Y:S02]  /*3c00*/  USEL UR23, UR22, 0x1, !UP0 ;  /* 0x0000000116177887 */ /* 0x000fe4000c000000 */
[----:B------:R-:W-:Y:S02]  /*3c10*/  ULOP3.LUT UR4, UR4, 0x10000, URZ, 0xfc, !UPT ;  /* 0x0001000004047892 */ /* 0x000fe4000f8efcff */
[----:B------:R-:W-:Y:S02]  /*3c20*/  UIADD3 UR23, UPT, UPT, -UR23, URZ, URZ ;  /* 0x000000ff17177290 */ /* 0x000fe4000fffe1ff */
[----:B----4-:R-:W-:Y:S01]  /*3c30*/  UISETP.GE.AND UP4, UPT, UR8, 0x1, UPT ;  /* 0x000000010800788c */ /* 0x010fe2000bf86270 */
[----:B-1----:R-:W-:-:S15]  /*3c40*/  R2UR UR24, R0 ;  /* 0x00000000001872ca */ /* 0x002fde00000e0000 */
.L_x_81:
[----:B------:R-:W-:Y:S02]  /*3c50*/  LEA R0, R10, UR14, 0x3 ;  /* 0x0000000e0a007c11 */ /* 0x000fe4000f8e18ff */
[----:B------:R-:W-:Y:S02]  /*3c60*/  SHF.L.U32 R2, R9, 0x1f, RZ ;  /* 0x0000001f09027819 */ /* 0x000fe400000006ff */
[----:B------:R-:W-:Y:S01]  /*3c70*/  PLOP3.LUT P0, PT, PT, PT, UP4, 0x80, 0x8 ;  /* 0x000000000008781c */ /* 0x000fe20003f0f048 */
[----:B------:R-:W-:Y:S01]  /*3c80*/  VIADD R3, R0, 0x160 ;  /* 0x0000016000037836 */ /* 0x000fe20000000000 */
[----:B-1----:R-:W1:Y:S02]  /*3c90*/  SYNCS.PHASECHK.TRANS64.TRYWAIT P1, [R0+URZ+0x150], R2 ;  /* 0x00015002000075a7 */ /* 0x002e6400080211ff */
[----:B-1----:R-:W-:Y:S09]  /*3ca0*/  @!P1 BRA `(.L_x_75) ;  /* 0x0000006000dc9947 */ /* 0x002ff20003800000 */
.L_x_173:
[----:B------:R-:W-:Y:S01]  /*3cb0*/  LEA R4, R10, UR14, 0x4 ;  /* 0x0000000e0a047c11 */ /* 0x000fe2000f8e20ff */
[----:B------:R-:W-:Y:S01]  /*3cc0*/  @UP4 ULEA UR5, UR11, UR14, 0x3 ;  /* 0x0000000e0b054291 */ /* 0x000fe2000f8e18ff */
[----:B------:R-:W-:Y:S01]  /*3cd0*/  PLOP3.LUT P1, PT, PT, PT, PT, 0x80, 0x8 ;  /* 0x000000000008781c */ /* 0x000fe20003f2f070 */
[----:B------:R-:W-:Y:S01]  /*3ce0*/  ULEA UR19, UR18, UR14, 0x3 ;  /* 0x0000000e12137291 */ /* 0x000fe2000f8e18ff */
[----:B------:R-:W-:Y:S02]  /*3cf0*/  PRMT R3, RZ, 0x654, R3 ;  /* 0x00000654ff037816 */ /* 0x000fe40000000003 */
[----:B------:R-:W2:Y:S01]  /*3d00*/  LDS.128 R4, [R4+0x1e0] ;  /* 0x0001e00004047984 */ /* 0x000ea20000000c00 */
[----:B-1----:R-:W-:Y:S02]  /*3d10*/  @P0 SHF.L.U32 R2, R8, 0x1f, RZ ;  /* 0x0000001f08020819 */ /* 0x002fe400000006ff */
[----:B------:R-:W-:Y:S01]  /*3d20*/  SHF.L.U32 R0, R11, 0x1f, RZ ;  /* 0x0000001f0b007819 */ /* 0x000fe200000006ff */
[----:B------:R-:W-:Y:S01]  /*3d30*/  @!PT LDS RZ, [RZ] ;  /* 0x00000000fffff984 */ /* 0x000fe20000000800 */
[----:B------:R-:W-:Y:S01]  /*3d40*/  @!PT LDS RZ, [RZ] ;  /* 0x00000000fffff984 */ /* 0x000fe20000000800 */
[----:B------:R-:W-:Y:S01]  /*3d50*/  @!PT LDS RZ, [RZ] ;  /* 0x00000000fffff984 */ /* 0x000fe20000000800 */
[----:B------:R-:W-:Y:S01]  /*3d60*/  @!PT LDS RZ, [RZ] ;  /* 0x00000000fffff984 */ /* 0x000fe20000000800 */
[----:B------:R1:W-:Y:S06]  /*3d70*/  MEMBAR.ALL.CTA ;  /* 0x0000000000007992 */ /* 0x0003ec0000008000 */
[----:B-1----:R-:W1:Y:S02]  /*3d80*/  FENCE.VIEW.ASYNC.S ;  /* 0x00000000000073c6 */ /* 0x002e640000000000 */
[----:B-1----:R1:W-:Y:S01]  /*3d90*/  SYNCS.ARRIVE.TRANS64.RED.A1T0 RZ, [R3+URZ], RZ ;  /* 0x000000ff03ff79a7 */ /* 0x0023e200081004ff */
[----:B------:R1:W3:Y:S01]  /*3da0*/  @P0 SYNCS.PHASECHK.TRANS64.TRYWAIT P1, [UR5], R2 ;  /* 0x00000002ff0005a7 */ /* 0x0002e20008021105 */
[----:B------:R-:W4:Y:S02]  /*3db0*/  SYNCS.PHASECHK.TRANS64.TRYWAIT P0, [UR19+0x190], R0 ;  /* 0x00019000ff0075a7 */ /* 0x000f240008001113 */
[----:B-1234-:R-:W-:Y:S05]  /*3dc0*/  @!P0 BRA `(.L_x_76) ;  /* 0x0000006000a88947 */ /* 0x01efea0003800000 */
.L_x_175:
[----:B------:R-:W-:Y:S01]  /*3dd0*/  IADD3 R10, PT, PT, R10, 0x1, RZ ;  /* 0x000000010a0a7810 */ /* 0x000fe20007ffe0ff */
[----:B------:R-:W-:Y:S06]  /*3de0*/  BRA.U !UP4, `(.L_x_77) ;  /* 0x000000010c9c7547 */ /* 0x000fec000b800000 */
[----:B------:R-:W-:Y:S02]  /*3df0*/  ULEA.HI UR5, UR18, UR18, URZ, 0x1 ;  /* 0x0000001212057291 */ /* 0x000fe4000f8f08ff */
[----:B------:R-:W-:Y:S02]  /*3e00*/  UPLOP3.LUT UP2, UPT, UPT, UPT, UPT, 0x40, 0x4 ;  /* 0x000000000004789c */ /* 0x000fe40003f4e870 */
[----:B------:R-:W-:Y:S02]  /*3e10*/  USHF.R.U32.HI UR6, URZ, 0x1, UR5 ;  /* 0x00000001ff067899 */ /* 0x000fe40008011605 */
[----:B------:R-:W-:Y:S02]  /*3e20*/  ULOP3.LUT UR15, UR5, 0xffe, URZ, 0xc0, !UPT ;  /* 0x00000ffe050f7892 */ /* 0x000fe4000f8ec0ff */
[----:B------:R-:W-:Y:S02]  /*3e30*/  UIMAD UR5, UR6, 0xe0, UR24 ;  /* 0x000000e0060578a4 */ /* 0x000fe4000f8e0218 */
[----:B------:R-:W-:Y:S01]  /*3e40*/  UIADD3 UR15, UPT, UPT, -UR15, UR18, URZ ;  /* 0x000000120f0f7290 */ /* 0x000fe2000fffe1ff */
[----:B------:R-:W-:Y:S01]  /*3e50*/  UMOV UR13, UR23 ;  /* 0x00000017000d7c82 */ /* 0x000fe20008000000 */
[----:B------:R-:W-:-:S02]  /*3e60*/  UMOV UR12, UR22 ;  /* 0x00000016000c7c82 */ /* 0x000fc40008000000 */
[----:B------:R-:W-:-:S03]  /*3e70*/  ULEA UR15, UR15, UR5, 0x14 ;  /* 0x000000050f0f7291 */ /* 0x000fc6000f8ea0ff */
[----:B------:R-:W-:-:S09]  /*3e80*/  UMOV UR5, UR11 ;  /* 0x0000000b00057c82 */ /* 0x000fd20008000000 */
.L_x_80:
[----:B------:R-:W-:Y:S02]  /*3e90*/  UIADD3 UR13, UPT, UPT, UR13, 0x1, URZ ;  /* 0x000000010d0d7890 */ /* 0x000fe4000fffe0ff */
[----:B--2---:R-:W-:Y:S02]  /*3ea0*/  ULEA UR7, UR5, UR14, 0x3 ;  /* 0x0000000e05077291 */ /* 0x004fe4000f8e18ff */
[----:B------:R-:W-:Y:S01]  /*3eb0*/  UISETP.NE.AND UP3, UPT, UR13, URZ, UPT ;  /* 0x000000ff0d00728c */ /* 0x000fe2000bf65270 */
[----:B---3--:R-:W-:Y:S10]  /*3ec0*/  @P1 BRA `(.L_x_78) ;  /* 0x00000000000c1947 */ /* 0x008ff40003800000 */
[----:B-1----:R-:W-:Y:S04]  /*3ed0*/  SHF.L.U32 R2, R8, 0x1f, RZ ;  /* 0x0000001f08027819 */ /* 0x002fe800000006ff */
[----:B------:R-:W1:Y:S02]  /*3ee0*/  SYNCS.PHASECHK.TRANS64.TRYWAIT P0, [UR7], R2 ;  /* 0x00000002ff0075a7 */ /* 0x000e640008001107 */
[----:B-1----:R-:W-:Y:S05]  /*3ef0*/  @!P0 BRA `(.L_x_79) ;  /* 0x0000006000748947 */ /* 0x002fea0003800000 */
.L_x_78:
[----:B------:R-:W-:Y:S01]  /*3f00*/  UISETP.NE.AND UP0, UPT, UR12, 0x1, UPT ;  /* 0x000000010c00788c */ /* 0x000fe2000bf05270 */
[----:B------:R-:W-:Y:S01]  /*3f10*/  PLOP3.LUT P1, PT, PT, PT, PT, 0x80, 0x8 ;  /* 0x000000000008781c */ /* 0x000fe20003f2f070 */
[----:B------:R-:W-:Y:S02]  /*3f20*/  UIADD3 UR6, UPT, UPT, UR5, 0x1, URZ ;  /* 0x0000000105067890 */ /* 0x000fe4000fffe0ff */
[----:B------:R-:W-:Y:S02]  /*3f30*/  UIADD3 UR12, UPT, UPT, UR12, -0x1, URZ ;  /* 0xffffffff0c0c7890 */ /* 0x000fe4000fffe0ff */
[----:B------:R-:W-:Y:S01]  /*3f40*/  UISETP.NE.AND UP1, UPT, UR6, 0x12, UPT ;  /* 0x000000120600788c */ /* 0x000fe2000bf25270 */
[----:B------:R-:W-:Y:S01]  /*3f50*/  PLOP3.LUT P0, PT, PT, PT, UP0, 0x80, 0x8 ;  /* 0x000000000008781c */ /* 0x000fe20003f0f008 */
[----:B------:R-:W-:Y:S02]  /*3f60*/  UMOV UR9, 0xc0004010 ;  /* 0xc000401000097882 */ /* 0x000fe40000000000 */
[----:B------:R-:W-:Y:S02]  /*3f70*/  USEL UR8, URZ, 0x1, UP1 ;  /* 0x00000001ff087887 */ /* 0x000fe40008800000 */
[----:B------:R-:W-:Y:S02]  /*3f80*/  USEL UR11, UR6, URZ, UP1 ;  /* 0x000000ff060b7287 */ /* 0x000fe40008800000 */
[----:B------:R-:W-:Y:S02]  /*3f90*/  UIMAD UR6, UR5, 0x1c0, UR4 ;  /* 0x000001c0050678a4 */ /* 0x000fe4000f8e0204 */
[----:B------:R-:W-:Y:S01]  /*3fa0*/  @UP0 ULEA UR10, UR11, UR14, 0x3 ;  /* 0x0000000e0b0a0291 */ /* 0x000fe2000f8e18ff */
[----:B------:R-:W-:Y:S01]  /*3fb0*/  LOP3.LUT R8, R8, UR8, RZ, 0x3c, !PT ;  /* 0x0000000808087c12 */ /* 0x000fe2000f8e3cff */
[----:B------:R-:W-:Y:S03]  /*3fc0*/  ULEA UR8, UR5, UR17, 0x7 ;  /* 0x0000001105087291 */ /* 0x000fe6000f8e38ff */
[----:B-1----:R-:W-:Y:S01]  /*3fd0*/  @P0 SHF.L.U32 R0, R8, 0x1f, RZ ;  /* 0x0000001f08000819 */ /* 0x002fe200000006ff */
[----:B------:R-:W-:Y:S03]  /*3fe0*/  UMOV UR5, UR11 ;  /* 0x0000000b00057c82 */ /* 0x000fe60008000000 */
[----:B------:R2:W3:Y:S01]  /*3ff0*/  @P0 SYNCS.PHASECHK.TRANS64.TRYWAIT P1, [UR10], R0 ;  /* 0x00000000ff0005a7 */ /* 0x0004e2000802110a */
[----:B------:R-:W-:Y:S03]  /*4000*/  UIADD3 UR10, UPT, UPT, UR7, 0x90, URZ ;  /* 0x00000090070a7890 */ /* 0x000fe6000fffe0ff */
[----:B------:R-:W-:Y:S02]  /*4010*/  UMOV UR7, 0xc0004010 ;  /* 0xc000401000077882 */ /* 0x000fe40000000000 */
[----:B------:R2:W-:Y:S01]  /*4020*/  UTCHMMA gdesc[UR8], gdesc[UR6], tmem[UR15], tmem[UR20], idesc[UR21], UP2 ;  /* 0x00ff1406080075ea */ /* 0x0005e2000900000f */
[----:B------:R-:W-:Y:S03]  /*4030*/  UPLOP3.LUT UP2, UPT, UPT, UPT, UPT, 0x80, 0x8 ;  /* 0x000000000008789c */ /* 0x000fe60003f4f070 */
[----:B------:R2:W-:Y:S01]  /*4040*/  UTCBAR.MULTICAST [UR10], URZ, UR16 ;  /* 0x000000ff0a0073e9 */ /* 0x0005e20008000810 */
[----:B------:R-:W-:Y:S07]  /*4050*/  BRA.U UP3, `(.L_x_80) ;  /* 0xfffffffd038c7547 */ /* 0x000fee000b83ffff */
.L_x_77:
[----:B------:R-:W-:Y:S01]  /*4060*/  UIADD3 UR5, UPT, UPT, UR18, 0x1, URZ ;  /* 0x0000000112057890 */ /* 0x000fe2000fffe0ff */
[----:B------:R-:W-:Y:S01]  /*4070*/  LOP3.LUT P0, RZ, R6, 0x1, RZ, 0xc0, !PT ;  /* 0x0000000106ff7812 */ /* 0x000fe2000780c0ff */
[----:B--2---:R-:W-:Y:S01]  /*4080*/  UIADD3 UR6, UPT, UPT, UR19, 0x170, URZ ;  /* 0x0000017013067890 */ /* 0x004fe2000fffe0ff */
[----:B---3--:R-:W-:Y:S01]  /*4090*/  ISETP.NE.AND P1, PT, R10, 0x2, PT ;  /* 0x000000020a00780c */ /* 0x008fe20003f25270 */
[----:B------:R-:W-:-:S03]  /*40a0*/  UISETP.NE.AND UP0, UPT, UR5, 0x4, UPT ;  /* 0x000000040500788c */ /* 0x000fc6000bf05270 */
[----:B-1----:R-:W-:Y:S01]  /*40b0*/  SEL R0, RZ, 0x1, P1 ;  /* 0x00000001ff007807 */ /* 0x002fe20000800000 */
[----:B------:R-:W-:Y:S01]  /*40c0*/  USEL UR7, URZ, 0x1, UP0 ;  /* 0x00000001ff077887 */ /* 0x000fe20008000000 */
[----:B------:R-:W-:Y:S01]  /*40d0*/  SEL R10, R10, RZ, P1 ;  /* 0x000000ff0a0a7207 */ /* 0x000fe20000800000 */
[----:B------:R-:W-:Y:S01]  /*40e0*/  USEL UR18, UR5, URZ, UP0 ;  /* 0x000000ff05127287 */ /* 0x000fe20008000000 */
[----:B------:R1:W-:Y:S01]  /*40f0*/  UTCBAR [UR6], URZ ;  /* 0x000000ff060073e9 */ /* 0x0003e200080000ff */
[----:B------:R-:W-:Y:S02]  /*4100*/  LOP3.LUT R9, R9, R0, RZ, 0x3c, !PT ;  /* 0x0000000009097212 */ /* 0x000fe400078e3cff */
[----:B------:R-:W-:Y:S01]  /*4110*/  LOP3.LUT R11, R11, UR7, RZ, 0x3c, !PT ;  /* 0x000000070b0b7c12 */ /* 0x000fe2000f8e3cff */
[----:B------:R-:W-:Y:S07]  /*4120*/  @P0 BRA `(.L_x_81) ;  /* 0xfffffff800c80947 */ /* 0x000fee000383ffff */
[----:B------:R-:W2:Y:S01]  /*4130*/  S2UR UR8, SR_CgaCtaId ;  /* 0x00000000000879c3 */ /* 0x000ea20000008800 */
[----:B------:R-:W-:Y:S01]  /*4140*/  ELECT P0, URZ, PT ;  /* 0x0000000000ff782f */ /* 0x000fe20003800000 */
[----:B------:R-:W-:Y:S01]  /*4150*/  IMAD.MOV.U32 R0, RZ, RZ, 0x1 ;  /* 0x00000001ff007424 */ /* 0x000fe200078e00ff */
[----:B------:R-:W-:Y:S01]  /*4160*/  UIADD3 UR14, UPT, UPT, UR14, 0x190, URZ ;  /* 0x000001900e0e7890 */ /* 0x000fe2000fffe0ff */
[----:B------:R-:W-:Y:S01]  /*4170*/  SHF.L.U32 R2, R11, 0x1f, RZ ;  /* 0x0000001f0b027819 */ /* 0x000fe200000006ff */
[----:B------:R-:W-:-:S03]  /*4180*/  UMOV UR4, 0x40 ;  /* 0x0000004000047882 */ /* 0x000fc60000000000 */
[----:B------:R-:W-:Y:S01]  /*4190*/  UVIRTCOUNT.DEALLOC.SMPOOL 0x80 ;  /* 0x000000800000784c */ /* 0x000fe20000000000 */
[----:B--2---:R-:W-:Y:S02]  /*41a0*/  ULEA UR8, UR8, UR4, 0x18 ;  /* 0x0000000408087291 */ /* 0x004fe4000f8ec0ff */
[----:B------:R-:W-:-:S07]  /*41b0*/  ULEA UR4, UR18, UR14, 0x3 ;  /* 0x0000000e12047291 */ /* 0x000fce000f8e18ff */
[----:B------:R2:W-:Y:S02]  /*41c0*/  @P0 STS.U8 [UR8+0x1c], R0 ;  /* 0x00001c00ff000988 */ /* 0x0005e40008000008 */
[----:B------:R-:W3:Y:S02]  /*41d0*/  SYNCS.PHASECHK.TRANS64.TRYWAIT P0, [UR4], R2 ;  /* 0x00000002ff0075a7 */ /* 0x000ee40008001104 */
[----:B--23--:R-:W-:Y:S05]  /*41e0*/  @!P0 BRA `(.L_x_82) ;  /* 0x0000005c00d08947 */ /* 0x00cfea0003800000 */
.L_x_178:
[----:B------:R-:W-:-:S04]  /*41f0*/  UIADD3 UR4, UPT, UPT, UR18, 0x1, URZ ;  /* 0x0000000112047890 */ /* 0x000fc8000fffe0ff */
[----:B------:R-:W-:-:S04]  /*4200*/  UISETP.NE.AND UP0, UPT, UR4, 0x4, UPT ;  /* 0x000000040400788c */ /* 0x000fc8000bf05270 */
[----:B-1----:R-:W-:Y:S02]  /*4210*/  USEL UR6, URZ, 0x1, UP0 ;  /* 0x00000001ff067887 */ /* 0x002fe40008000000 */
[----:B------:R-:W-:-:S04]  /*4220*/  USEL UR4, UR4, URZ, UP0 ;  /* 0x000000ff04047287 */ /* 0x000fc80008000000 */
[----:B------:R-:W-:Y:S01]  /*4230*/  ULEA UR5, UR4, UR14, 0x3 ;  /* 0x0000000e04057291 */ /* 0x000fe2000f8e18ff */
[----:B--2---:R-:W-:-:S04]  /*4240*/  LOP3.LUT R2, R11, UR6, RZ, 0x3c, !PT ;  /* 0x000000060b027c12 */ /* 0x004fc8000f8e3cff */
[----:B------:R-:W-:-:S04]  /*4250*/  SHF.L.U32 R3, R2, 0x1f, RZ ;  /* 0x0000001f02037819 */ /* 0x000fc800000006ff */
[----:B------:R-:W1:Y:S02]  /*4260*/  SYNCS.PHASECHK.TRANS64.TRYWAIT P0, [UR5], R3 ;  /* 0x00000003ff0075a7 */ /* 0x000e640008001105 */
[----:B-1----:R-:W-:Y:S05]  /*4270*/  @!P0 BRA `(.L_x_83) ;  /* 0x0000005c00c48947 */ /* 0x002fea0003800000 */
.L_x_180:
        /* <DEDUP_REMOVED lines=9> */
.L_x_182:
[----:B------:R-:W-:-:S04]  /*4310*/  UIADD3 UR4, UPT, UPT, UR4, 0x1, URZ ;  /* 0x0000000104047890 */ /* 0x000fc8000fffe0ff */
[----:B------:R-:W-:-:S04]  /*4320*/  UISETP.NE.AND UP0, UPT, UR4, 0x4, UPT ;  /* 0x000000040400788c */ /* 0x000fc8000bf05270 */
[----:B------:R-:W-:Y:S02]  /*4330*/  USEL UR5, URZ, 0x1, UP0 ;  /* 0x00000001ff057887 */ /* 0x000fe40008000000 */
[----:B------:R-:W-:-:S04]  /*4340*/  USEL UR4, UR4, URZ, UP0 ;  /* 0x000000ff04047287 */ /* 0x000fc80008000000 */
[----:B------:R-:W-:Y:S01]  /*4350*/  ULEA UR4, UR4, UR14, 0x3 ;  /* 0x0000000e04047291 */ /* 0x000fe2000f8e18ff */
[----:B------:R-:W-:-:S04]  /*4360*/  LOP3.LUT R2, R2, UR5, RZ, 0x3c, !PT ;  /* 0x0000000502027c12 */ /* 0x000fc8000f8e3cff */
[----:B------:R-:W-:-:S04]  /*4370*/  SHF.L.U32 R2, R2, 0x1f, RZ ;  /* 0x0000001f02027819 */ /* 0x000fc800000006ff */
[----:B------:R-:W2:Y:S02]  /*4380*/  SYNCS.PHASECHK.TRANS64.TRYWAIT P0, [UR4], R2 ;  /* 0x00000002ff0075a7 */ /* 0x000ea40008001104 */
[----:B--2---:R-:W-:Y:S05]  /*4390*/  @!P0 BRA `(.L_x_85) ;  /* 0x0000005c00ac8947 */ /* 0x004fea0003800000 */
.L_x_184:
[----:B------:R-:W-:Y:S01]  /*43a0*/  NOP ;  /* 0x0000000000007918 */ /* 0x000fe20000000000 */
[----:B-1----:R-:W1:Y:S01]  /*43b0*/  LDS R0, [UR8+0x14] ;  /* 0x00001408ff007984 */ /* 0x002e620008000800 */
[----:B------:R-:W-:Y:S01]  /*43c0*/  ULOP3.LUT UR4, UR24, 0xffff, URZ, 0xc0, !UPT ;  /* 0x0000ffff18047892 */ /* 0x000fe2000f8ec0ff */
[----:B------:R-:W-:Y:S01]  /*43d0*/  UMOV UR5, 0xffff ;  /* 0x0000ffff00057882 */ /* 0x000fe20000000000 */
[----:B------:R-:W-:Y:S02]  /*43e0*/  UMOV UR6, 0x1 ;  /* 0x0000000100067882 */ /* 0x000fe40000000000 */
[----:B------:R-:W-:-:S04]  /*43f0*/  USHF.R.U32.HI UR4, URZ, 0x5, UR4 ;  /* 0x00000005ff047899 */ /* 0x000fc80008011604 */
[----:B------:R-:W-:Y:S02]  /*4400*/  USHF.L.U32 UR5, UR5, UR4, URZ ;  /* 0x0000000405057299 */ /* 0x000fe400080006ff */
[----:B------:R-:W-:-:S04]  /*4410*/  USHF.L.U32 UR4, UR6, UR4, URZ ;  /* 0x0000000406047299 */ /* 0x000fc800080006ff */
[----:B-1----:R-:W-:-:S04]  /*4420*/  LOP3.LUT R0, R0, UR5, RZ, 0xc0, !PT ;  /* 0x0000000500007c12 */ /* 0x002fc8000f8ec0ff */
[----:B------:R-:W-:-:S13]  /*4430*/  ISETP.NE.AND P0, PT, R0, UR5, PT ;  /* 0x0000000500007c0c */ /* 0x000fda000bf05270 */
[----:B------:R-:W-:Y:S05]  /*4440*/  @P0 BRA `(.L_x_86) ;  /* 0x0000000000580947 */ /* 0x000fea0003800000 */
[----:B------:R-:W1:Y:S02]  /*4450*/  LDS R0, [UR8+0x18] ;  /* 0x00001808ff007984 */ /* 0x000e640008000800 */
[----:B-1----:R-:W-:-:S04]  /*4460*/  LOP3.LUT R0, R0, UR4, RZ, 0xc0, !PT ;  /* 0x0000000400007c12 */ /* 0x002fc8000f8ec0ff */
[----:B------:R-:W-:-:S13]  /*4470*/  ISETP.NE.AND P0, PT, R0, UR4, PT ;  /* 0x0000000400007c0c */ /* 0x000fda000bf05270 */
[----:B------:R-:W-:Y:S05]  /*4480*/  @P0 BRA `(.L_x_87) ;  /* 0x00000000003c0947 */ /* 0x000fea0003800000 */
[----:B------:R-:W1:Y:S01]  /*4490*/  S2R R2, SR_LANEID ;  /* 0x0000000000027919 */ /* 0x000e620000000000 */
[----:B------:R-:W-:-:S06]  /*44a0*/  ULOP3.LUT UR5, URZ, UR5, URZ, 0x33, !UPT ;  /* 0x00000005ff057292 */ /* 0x000fcc000f8e33ff */
[----:B------:R-:W-:-:S04]  /*44b0*/  IMAD.U32 R0, RZ, RZ, UR5 ;  /* 0x00000005ff007e24 */ /* 0x000fc8000f8e00ff */
[----:B------:R2:W3:Y:S02]  /*44c0*/  REDUX UR7, R0 ;  /* 0x00000000000773c4 */ /* 0x0004e40000000000 */
[----:B------:R4:W-:Y:S01]  /*44d0*/  UTCATOMSWS.AND URZ, UR5 ;  /* 0x0000000500ff79e3 */ /* 0x0009e20008000000 */
[----:B--2---:R-:W-:Y:S01]  /*44e0*/  LOP3.LUT R0, RZ, UR4, RZ, 0x33, !PT ;  /* 0x00000004ff007c12 */ /* 0x004fe2000f8e33ff */
[----:B------:R-:W-:Y:S02]  /*44f0*/  VOTEU.ANY UR4, UPT, PT ;  /* 0x0000000000047886 */ /* 0x000fe400038e0100 */
[----:B------:R-:W-:Y:S02]  /*4500*/  UFLO.U32 UR4, UR4 ;  /* 0x00000004000472bd */ /* 0x000fe400080e0000 */
[----:B------:R-:W2:Y:S04]  /*4510*/  REDUX UR6, R0 ;  /* 0x00000000000673c4 */ /* 0x000ea80000000000 */
[----:B-1----:R-:W-:-:S02]  /*4520*/  ISETP.EQ.U32.AND P0, PT, R2, UR4, PT ;  /* 0x0000000402007c0c */ /* 0x002fc4000bf02070 */
[----:B---3--:R-:W-:-:S11]  /*4530*/  MOV R2, UR7 ;  /* 0x0000000700027c02 */ /* 0x008fd60008000f00 */
[----:B------:R4:W-:Y:S01]  /*4540*/  @P0 ATOMS.AND RZ, [UR8+0x14], R2 ;  /* 0x00001402ffff098c */ /* 0x0009e2000a800008 */
[----:B--2---:R-:W-:-:S05]  /*4550*/  IMAD.U32 R0, RZ, RZ, UR6 ;  /* 0x00000006ff007e24 */ /* 0x004fca000f8e00ff */
[----:B------:R4:W-:Y:S01]  /*4560*/  @P0 ATOMS.AND RZ, [UR8+0x18], R0 ;  /* 0x00001800ffff098c */ /* 0x0009e2000a800008 */
[----:B------:R-:W-:Y:S05]  /*4570*/  BRA `(.L_x_88) ;  /* 0x0000000000147947 */ /* 0x000fea0003800000 */
.L_x_87:
[----:B------:R-:W-:Y:S02]  /*4580*/  MOV R2, 0x45a0 ;  /* 0x000045a000027802 */ /* 0x000fe40000000f00 */
[----:B-----5:R-:W-:Y:S05]  /*4590*/  CALL.REL.NOINC `($__internal_0_$__cuda_sm10x_tcgen05_guardrail_trap_col_being_dealloced_not_returned_by_alloc) ;  /* 0x0000005c00dc7944 */ /* 0x020fea0003c00000 */
[----:B------:R-:W-:Y:S05]  /*45a0*/  BRA `(.L_x_88) ;  /* 0x0000000000087947 */ /* 0x000fea0003800000 */
.L_x_86:
[----:B------:R-:W-:Y:S02]  /*45b0*/  MOV R2, 0x45d0 ;  /* 0x000045d000027802 */ /* 0x000fe40000000f00 */
[----:B-----5:R-:W-:Y:S05]  /*45c0*/  CALL.REL.NOINC `($__internal_2_$__cuda_sm10x_tcgen05_guardrail_trap_unallocated_columns_being_dealloced) ;  /* 0x0000005c00e87944 */ /* 0x020fea0003c00000 */
.L_x_88:
[----:B------:R-:W-:Y:S01]  /*45d0*/  NOP ;  /* 0x0000000000007918 */ /* 0x000fe20000000000 */
[----:B----4-:R-:W-:Y:S05]  /*45e0*/  EXIT ;  /* 0x000000000000794d */ /* 0x010fea0003800000 */
.L_x_70:
[----:B------:R-:W-:-:S09]  /*45f0*/  UISETP.NE.OR UP0, UPT, UR14, 0x3, !UP3 ;  /* 0x000000030e00788c */ /* 0x000fd2000df05670 */
[----:B------:R-:W-:Y:S05]  /*4600*/  BRA.U UP0, `(.L_x_89) ;  /* 0x0000000d00f47547 */ /* 0x000fea000b800000 */
[----:B------:R-:W1:Y:S01]  /*4610*/  LDCU.64 UR4, c[0x0][0x888] ;  /* 0x00011100ff0477ac */ /* 0x000e620008000a00 */
[----:B------:R-:W2:Y:S01]  /*4620*/  LDC.64 R12, c[0x0][0x348] ;  /* 0x0000d200ff0c7b82 */ /* 0x000ea20000000a00 */
[----:B------:R-:W-:Y:S02]  /*4630*/  HFMA2 R9, -RZ, RZ, 0, 0 ;  /* 0x00000000ff097431 */ /* 0x000fe400000001ff */
[----:B------:R-:W-:Y:S01]  /*4640*/  IMAD.MOV.U32 R11, RZ, RZ, 0x1 ;  /* 0x00000001ff0b7424 */ /* 0x000fe200078e00ff */
[----:B------:R-:W3:Y:S01]  /*4650*/  LDCU UR44, c[0x0][0x370] ;  /* 0x00006e00ff2c77ac */ /* 0x000ee20008000800 */
[----:B------:R-:W-:Y:S01]  /*4660*/  IMAD.MOV.U32 R10, RZ, RZ, RZ ;  /* 0x000000ffff0a7224 */ /* 0x000fe200078e00ff */
[----:B------:R-:W-:Y:S01]  /*4670*/  MOV R8, 0x7000 ;  /* 0x0000700000087802 */ /* 0x000fe20000000f00 */
[----:B------:R-:W3:Y:S01]  /*4680*/  LDCU.128 UR48, c[0x0][0xb10] ;  /* 0x00016200ff3077ac */ /* 0x000ee20008000c00 */
[----:B------:R-:W4:Y:S01]  /*4690*/  LDCU UR37, c[0x0][0x374] ;  /* 0x00006e80ff2577ac */ /* 0x000f220008000800 */
[----:B------:R-:W4:Y:S01]  /*46a0*/  LDCU.64 UR42, c[0x0][0x890] ;  /* 0x00011200ff2a77ac */ /* 0x000f220008000a00 */
[----:B-1----:R-:W-:Y:S01]  /*46b0*/  UISETP.NE.U32.AND UP0, UPT, UR4, URZ, UPT ;  /* 0x000000ff0400728c */ /* 0x002fe2000bf05070 */
[----:B------:R-:W1:Y:S01]  /*46c0*/  LDCU UR29, c[0x0][0xb0c] ;  /* 0x00016180ff1d77ac */ /* 0x000e620008000800 */
[----:B------:R-:W2:Y:S01]  /*46d0*/  LDCU UR54, c[0x0][0xb20] ;  /* 0x00016400ff3677ac */ /* 0x000ea20008000800 */
[----:B------:R-:W2:Y:S01]  /*46e0*/  LDCU UR4, c[0x0][0xb30] ;  /* 0x00016600ff0477ac */ /* 0x000ea20008000800 */
[----:B---3--:R-:W-:-:S02]  /*46f0*/  UIMAD.WIDE.U32 UR8, UR44, UR48, URZ ;  /* 0x000000302c0872a5 */ /* 0x008fc4000f8e00ff */
[----:B----4-:R-:W-:Y:S02]  /*4700*/  UIMAD.WIDE.U32 UR10, UR37, UR51, URZ ;  /* 0x00000033250a72a5 */ /* 0x010fe4000f8e00ff */
[----:B------:R-:W-:Y:S02]  /*4710*/  UISETP.NE.U32.AND UP6, UPT, UR42, URZ, UPT ;  /* 0x000000ff2a00728c */ /* 0x000fe4000bfc5070 */
[----:B------:R-:W-:Y:S01]  /*4720*/  UISETP.NE.AND.EX UP5, UPT, UR5, URZ, UPT, UP0 ;  /* 0x000000ff0500728c */ /* 0x000fe2000bfa5300 */
[----:B------:R-:W-:Y:S01]  /*4730*/  UMOV UR6, 0x400 ;  /* 0x0000040000067882 */ /* 0x000fe20000000000 */
[----:B------:R-:W-:Y:S01]  /*4740*/  UISETP.NE.AND UP0, UPT, UR15, 0x1, UPT ;  /* 0x000000010f00788c */ /* 0x000fe2000bf05270 */
[----:B------:R-:W-:Y:S01]  /*4750*/  UMOV UR8, UR9 ;  /* 0x0000000900087c82 */ /* 0x000fe20008000000 */
[----:B------:R-:W-:Y:S01]  /*4760*/  UMOV UR47, UR11 ;  /* 0x0000000b002f7c82 */ /* 0x000fe20008000000 */
[----:B------:R-:W-:Y:S02]  /*4770*/  USEL UR53, URZ, 0x1, UP4 ;  /* 0x00000001ff357887 */ /* 0x000fe4000a000000 */
[----:B-1----:R-:W-:Y:S01]  /*4780*/  UISETP.NE.AND UP0, UPT, UR29, 0x1, UPT ;  /* 0x000000011d00788c */ /* 0x002fe2000bf05270 */
[----:B------:R-:W-:Y:S01]  /*4790*/  UMOV UR30, URZ ;  /* 0x000000ff001e7c82 */ /* 0x000fe20008000000 */
[----:B------:R-:W-:-:S02]  /*47a0*/  UPLOP3.LUT UP1, UPT, UPT, UPT, UPT, 0x40, 0x4 ;  /* 0x000000000004789c */ /* 0x000fc40003f2e870 */
[----:B------:R-:W-:Y:S01]  /*47b0*/  UISETP.GE.AND UP3, UPT, UR15, 0x1, UPT ;  /* 0x000000010f00788c */ /* 0x000fe2000bf66270 */
[----:B------:R-:W1:Y:S01]  /*47c0*/  LDCU.64 UR22, c[0x0][0xb28] ;  /* 0x00016500ff1677ac */ /* 0x000e620008000a00 */
[----:B------:R-:W-:Y:S02]  /*47d0*/  ULEA UR6, UR21, UR6, 0x18 ;  /* 0x0000000615067291 */ /* 0x000fe4000f8ec0ff */
[----:B------:R-:W-:Y:S02]  /*47e0*/  UISETP.NE.AND.EX UP6, UPT, UR43, URZ, UPT, UP6 ;  /* 0x000000ff2b00728c */ /* 0x000fe4000bfc5360 */
[----:B------:R-:W-:Y:S02]  /*47f0*/  USHF.R.U32.HI UR52, URZ, UR49, UR8 ;  /* 0x00000031ff347299 */ /* 0x000fe40008011608 */
[----:B--2---:R-:W-:Y:S02]  /*4800*/  USHF.R.U32.HI UR47, URZ, UR54, UR47 ;  /* 0x00000036ff2f7299 */ /* 0x004fe4000801162f */
[----:B------:R-:W-:-:S02]  /*4810*/  UISETP.NE.AND UP0, UPT, UR50, 0x1, UPT ;  /* 0x000000013200788c */ /* 0x000fc4000bf05270 */
[----:B------:R-:W-:-:S11]  /*4820*/  UISETP.NE.AND UP4, UPT, UR4, 0x1, UPT ;  /* 0x000000010400788c */ /* 0x000fd6000bf85270 */
.L_x_97:
[C---:B------:R-:W-:Y:S02]  /*4830*/  LEA R3, R10.reuse, UR6, 0x3 ;  /* 0x000000060a037c11 */ /* 0x040fe4000f8e18ff */
[----:B------:R-:W-:Y:S02]  /*4840*/  SHF.L.U32 R0, R9, 0x1f, RZ ;  /* 0x0000001f09007819 */ /* 0x000fe400000006ff */
[----:B------:R-:W-:Y:S02]  /*4850*/  LEA R4, R10, UR6, 0x4 ;  /* 0x000000060a047c11 */ /* 0x000fe4000f8e20ff */
[----:B--2---:R-:W2:Y:S02]  /*4860*/  SYNCS.PHASECHK.TRANS64.TRYWAIT P0, [R3+URZ+0x150], R0 ;  /* 0x00015000030075a7 */ /* 0x004ea400080011ff */
[----:B--2---:R-:W-:Y:S05]  /*4870*/  @!P0 BRA `(.L_x_90) ;  /* 0x00000058008c8947 */ /* 0x004fea0003800000 */
.L_x_185:
[----:B------:R-:W3:Y:S01]  /*4880*/  LDS.128 R4, [R4+0x1e0] ;  /* 0x0001e00004047984 */ /* 0x000ee20000000c00 */
[----:B------:R-:W-:Y:S01]  /*4890*/  UISETP.GE.AND UP0, UPT, UR15, 0x1, UPT ;  /* 0x000000010f00788c */ /* 0x000fe2000bf06270 */
[----:B------:R-:W-:Y:S01]  /*48a0*/  @!PT LDS RZ, [RZ] ;  /* 0x00000000fffff984 */ /* 0x000fe20000000800 */
[----:B------:R-:W-:Y:S01]  /*48b0*/  @!PT LDS RZ, [RZ] ;  /* 0x00000000fffff984 */ /* 0x000fe20000000800 */
[----:B------:R-:W-:Y:S01]  /*48c0*/  @!PT LDS RZ, [RZ] ;  /* 0x00000000fffff984 */ /* 0x000fe20000000800 */
[----:B------:R-:W-:Y:S01]  /*48d0*/  @!PT LDS RZ, [RZ] ;  /* 0x00000000fffff984 */ /* 0x000fe20000000800 */
[----:B------:R4:W-:Y:S06]  /*48e0*/  MEMBAR.ALL.CTA ;  /* 0x0000000000007992 */ /* 0x0009ec0000008000 */
[----:B----4-:R-:W4:Y:S01]  /*48f0*/  FENCE.VIEW.ASYNC.S ;  /* 0x00000000000073c6 */ /* 0x010f220000000000 */
[----:B---3--:R-:W-:Y:S11]  /*4900*/  LOP3.LUT P0, RZ, R6, 0x1, RZ, 0xc0, !PT ;  /* 0x0000000106ff7812 */ /* 0x008ff6000780c0ff */
[----:B------:R-:W-:Y:S02]  /*4910*/  @!UPT UIADD3 URZ, UPT, UPT, URZ, URZ, URZ ;  /* 0x000000fffffff290 */ /* 0x000fe4000fffe0ff */
[----:B----4-:R-:W-:Y:S01]  /*4920*/  VOTEU.ANY UP3, P0 ;  /* 0x0000000000ff7886 */ /* 0x010fe20000060100 */
[----:B------:R-:W-:Y:S11]  /*4930*/  PLOP3.LUT P0, PT, PT, PT, UP3, 0x80, 0x8 ;  /* 0x000000000008781c */ /* 0x000ff60003f0f038 */
[----:B------:R-:W-:Y:S02]  /*4940*/  @!UPT UIADD3 URZ, UPT, UPT, URZ, URZ, URZ ;  /* 0x000000fffffff290 */ /* 0x000fe4000fffe0ff */
[----:B--2---:R-:W-:Y:S02]  /*4950*/  @P0 SHF.R.U32.HI R0, RZ, 0x10, R5 ;  /* 0x00000010ff000819 */ /* 0x004fe40000011605 */
[----:B------:R-:W-:Y:S02]  /*4960*/  @P0 MOV R2, R4 ;  /* 0x0000000400020202 */ /* 0x000fe40000000f00 */
[----:B------:R-:W-:Y:S01]  /*4970*/  @P0 R2UR UR4, R0 ;  /* 0x00000000000402ca */ /* 0x000fe200000e0000 */
[----:B------:R-:W-:Y:S01]  /*4980*/  VIADD R0, R3, 0x160 ;  /* 0x0000016003007836 */ /* 0x000fe20000000000 */
[----:B------:R-:W-:Y:S02]  /*4990*/  @P0 LOP3.LUT R4, R5, 0xffff, RZ, 0xc0, !PT ;  /* 0x0000ffff05040812 */ /* 0x000fe400078ec0ff */
[----:B------:R-:W-:Y:S02]  /*49a0*/  @P0 R2UR UR7, R2 ;  /* 0x00000000020702ca */ /* 0x000fe400000e0000 */
[----:B------:R-:W-:Y:S02]  /*49b0*/  PRMT R0, RZ, 0x654, R0 ;  /* 0x00000654ff007816 */ /* 0x000fe40000000000 */
[----:B------:R-:W-:Y:S02]  /*49c0*/  @P0 R2UR UR5, R4 ;  /* 0x00000000040502ca */ /* 0x000fe400000e0000 */
[----:B------:R2:W-:Y:S03]  /*49d0*/  SYNCS.ARRIVE.TRANS64.RED.A1T0 RZ, [R0+URZ], RZ ;  /* 0x000000ff00ff79a7 */ /* 0x0005e600081004ff */
[----:B------:R-:W-:Y:S04]  /*49e0*/  @UP3 UMOV UR31, UR4 ;  /* 0x00000004001f3c82 */ /* 0x000fe80008000000 */
[----:B------:R-:W-:Y:S04]  /*49f0*/  @UP3 UMOV UR14, UR7 ;  /* 0x00000007000e3c82 */ /* 0x000fe80008000000 */
[----:B------:R-:W-:Y:S01]  /*4a00*/  @UP3 UMOV UR13, UR5 ;  /* 0x00000005000d3c82 */ /* 0x000fe20008000000 */
[----:B------:R-:W-:Y:S05]  /*4a10*/  BRA.U !UP0, `(.L_x_91) ;  /* 0x0000000108c07547 */ /* 0x000fea000b800000 */
[----:B------:R-:W-:Y:S02]  /*4a20*/  UIMAD.WIDE.U32 UR10, UR13, UR51, URZ ;  /* 0x000000330d0a72a5 */ /* 0x000fe4000f8e00ff */
[----:B------:R-:W-:Y:S02]  /*4a30*/  UP2UR UR12, UPR, URZ, 0x4 ;  /* 0x00000004ff0c7883 */ /* 0x000fe40008000000 */
[----:B------:R-:W-:Y:S02]  /*4a40*/  UISETP.NE.AND UP2, UPT, UR50, 0x1, UPT ;  /* 0x000000013200788c */ /* 0x000fe4000bf45270 */
[----:B------:R-:W-:Y:S02]  /*4a50*/  UIMAD.WIDE.U32 UR16, UR14, UR48, URZ ;  /* 0x000000300e1072a5 */ /* 0x000fe4000f8e00ff */
[----:B------:R-:W-:Y:S02]  /*4a60*/  USEL UR4, UR37, UR47, !UP2 ;  /* 0x0000002f25047287 */ /* 0x000fe4000d000000 */
[----:B------:R-:W-:Y:S02]  /*4a70*/  UISETP.NE.AND UP0, UPT, UR29, 0x1, UPT ;  /* 0x000000011d00788c */ /* 0x000fe4000bf05270 */
[----:B------:R-:W-:Y:S02]  /*4a80*/  UP2UR UR20, UPR, URZ, 0x2 ;  /* 0x00000002ff147883 */ /* 0x000fe40008000000 */
[----:B------:R-:W-:Y:S02]  /*4a90*/  UISETP.NE.AND UP1, UPT, UR15, 0x1, UPT ;  /* 0x000000010f00788c */ /* 0x000fe4000bf25270 */
[----:B-1----:R-:W-:Y:S02]  /*4aa0*/  UIMAD.WIDE.U32 UR18, UR4, UR22, URZ ;  /* 0x00000016041272a5 */ /* 0x002fe4000f8e00ff */
[----:B------:R-:W-:Y:S01]  /*4ab0*/  USEL UR8, UR44, UR52, !UP0 ;  /* 0x000000342c087287 */ /* 0x000fe2000c000000 */
[----:B------:R-:W-:Y:S02]  /*4ac0*/  UMOV UR5, UR11 ;  /* 0x0000000b00057c82 */ /* 0x000fe40008000000 */
[----:B------:R-:W-:Y:S02]  /*4ad0*/  USHF.R.U32.HI UR7, URZ, UR54, UR5 ;  /* 0x00000036ff077299 */ /* 0x000fe40008011605 */
[----:B------:R-:W-:Y:S02]  /*4ae0*/  UIMAD.WIDE.U32 UR24, UR8, UR22, URZ ;  /* 0x00000016081872a5 */ /* 0x000fe4000f8e00ff */
[----:B------:R-:W-:Y:S02]  /*4af0*/  USEL UR7, UR13, UR7, !UP2 ;  /* 0x000000070d077287 */ /* 0x000fe4000d000000 */
[----:B------:R-:W-:Y:S02]  /*4b00*/  UISETP.NE.AND UP2, UPT, UR12, URZ, UPT ;  /* 0x000000ff0c00728c */ /* 0x000fe4000bf45270 */
[----:B------:R-:W-:Y:S01]  /*4b10*/  UIMAD.WIDE.U32 UR10, UR7, UR22, URZ ;  /* 0x00000016070a72a5 */ /* 0x000fe2000f8e00ff */
[----:B------:R-:W-:Y:S02]  /*4b20*/  UMOV UR5, UR17 ;  /* 0x0000001100057c82 */ /* 0x000fe40008000000 */
[----:B------:R-:W-:Y:S03]  /*4b30*/  USHF.R.U32.HI UR9, URZ, UR49, UR5 ;  /* 0x00000031ff097299 */ /* 0x000fe60008011605 */
[----:B------:R-:W-:Y:S02]  /*4b40*/  UMOV UR5, UR19 ;  /* 0x0000001300057c82 */ /* 0x000fe40008000000 */
[----:B------:R-:W-:Y:S03]  /*4b50*/  @UP1 USHF.R.U32.HI UR4, URZ, UR23, UR5 ;  /* 0x00000017ff041299 */ /* 0x000fe60008011605 */
[----:B------:R-:W-:Y:S01]  /*4b60*/  UMOV UR5, UR25 ;  /* 0x0000001900057c82 */ /* 0x000fe20008000000 */
[----:B------:R-:W-:Y:S02]  /*4b70*/  UIMAD UR4, UR15, UR4, URZ ;  /* 0x000000040f0472a4 */ /* 0x000fe4000f8e02ff */
[----:B------:R-:W-:Y:S02]  /*4b80*/  @UP1 USHF.R.U32.HI UR8, URZ, UR23, UR5 ;  /* 0x00000017ff081299 */ /* 0x000fe40008011605 */
[----:B------:R-:W-:Y:S02]  /*4b90*/  USEL UR5, UR14, UR9, !UP0 ;  /* 0x000000090e057287 */ /* 0x000fe4000c000000 */
[----:B------:R-:W-:Y:S02]  /*4ba0*/  UIMAD UR9, UR15, UR8, URZ ;  /* 0x000000080f0972a4 */ /* 0x000fe4000f8e02ff */
[----:B------:R-:W-:Y:S03]  /*4bb0*/  UISETP.GE.AND UP0, UPT, UR7, UR4, UPT ;  /* 0x000000040700728c */ /* 0x000fe6000bf06270 */
[----:B------:R-:W-:Y:S01]  /*4bc0*/  UMOV UR4, UR11 ;  /* 0x0000000b00047c82 */ /* 0x000fe20008000000 */
[----:B------:R-:W-:Y:S02]  /*4bd0*/  UISETP.GE.OR UP0, UPT, UR5, UR9, UP0 ;  /* 0x000000090500728c */ /* 0x000fe40008706670 */
[----:B------:R-:W-:Y:S02]  /*4be0*/  USHF.R.U32.HI UR4, URZ, UR23, UR4 ;  /* 0x00000017ff047299 */ /* 0x000fe40008011604 */
[----:B------:R-:W-:Y:S02]  /*4bf0*/  UIMAD.WIDE.U32 UR10, UR5, UR22, URZ ;  /* 0x00000016050a72a5 */ /* 0x000fe4000f8e00ff */
[----:B------:R-:W-:Y:S04]  /*4c00*/  USEL UR12, UR7, UR4, !UP1 ;  /* 0x00000004070c7287 */ /* 0x000fe8000c800000 */
[----:B------:R-:W-:Y:S01]  /*4c10*/  UIADD3 UR9, UPT, UPT, -UR12, URZ, URZ ;  /* 0x000000ff0c097290 */ /* 0x000fe2000fffe1ff */
[----:B------:R-:W-:Y:S02]  /*4c20*/  @!UP0 UMOV UR4, UR11 ;  /* 0x0000000b00048c82 */ /* 0x000fe40008000000 */
[----:B------:R-:W-:Y:S02]  /*4c30*/  @!UP0 USHF.R.U32.HI UR4, URZ, UR23, UR4 ;  /* 0x00000017ff048299 */ /* 0x000fe40008011604 */
[----:B------:R-:W-:Y:S02]  /*4c40*/  UIMAD UR9, UR15, UR9, UR7 ;  /* 0x000000090f0972a4 */ /* 0x000fe4000f8e0207 */
[----:B------:R-:W-:Y:S02]  /*4c50*/  @!UP0 USEL UR4, UR5, UR4, !UP1 ;  /* 0x0000000405048287 */ /* 0x000fe4000c800000 */
[----:B------:R-:W-:Y:S02]  /*4c60*/  UISETP.NE.AND UP1, UPT, UR20, URZ, UPT ;  /* 0x000000ff1400728c */ /* 0x000fe4000bf25270 */
[----:B------:R-:W-:Y:S02]  /*4c70*/  @!UP0 UIMAD UR8, UR8, UR9, UR4 ;  /* 0x00000009080882a4 */ /* 0x000fe4000f8e0204 */
[----:B------:R-:W-:Y:S02]  /*4c80*/  @!UP0 UIADD3 UR10, UPT, UPT, UR12, -UR4, URZ ;  /* 0x800000040c0a8290 */ /* 0x000fe4000fffe0ff */
[----:B------:R-:W-:Y:S02]  /*4c90*/  UIADD3 UR9, UPT, UPT, -UR7, URZ, URZ ;  /* 0x000000ff07097290 */ /* 0x000fe4000fffe1ff */
[----:B------:R-:W-:Y:S02]  /*4ca0*/  UIADD3 UR4, UPT, UPT, -UR5, URZ, URZ ;  /* 0x000000ff05047290 */ /* 0x000fe4000fffe1ff */
[----:B------:R-:W-:Y:S03]  /*4cb0*/  @!UP0 UIMAD UR7, UR10, UR15, UR5 ;  /* 0x0000000f0a0782a4 */ /* 0x000fe6000f8e0205 */
[----:B------:R-:W-:Y:S01]  /*4cc0*/  @!UP0 UMOV UR5, UR8 ;  /* 0x0000000800058c82 */ /* 0x000fe20008000000 */
[----:B------:R-:W-:Y:S02]  /*4cd0*/  UIMAD UR8, UR29, UR4, UR14 ;  /* 0x000000041d0872a4 */ /* 0x000fe4000f8e020e */
[----:B------:R-:W-:Y:S02]  /*4ce0*/  UIMAD UR4, UR50, UR9, UR13 ;  /* 0x00000009320472a4 */ /* 0x000fe4000f8e020d */
[----:B------:R-:W-:Y:S02]  /*4cf0*/  UIMAD UR14, UR5, UR29, UR8 ;  /* 0x0000001d050e72a4 */ /* 0x000fe4000f8e0208 */
[----:B------:R-:W-:Y:S11]  /*4d00*/  UIMAD UR13, UR7, UR50, UR4 ;  /* 0x00000032070d72a4 */ /* 0x000ff6000f8e0204 */
[----:B------:R-:W-:Y:S01]  /*4d10*/  @!UPT UIADD3 URZ, UPT, UPT, URZ, URZ, URZ ;  /* 0x000000fffffff290 */ /* 0x000fe2000fffe0ff */
.L_x_91:
[----:B------:R-:W3:Y:S01]  /*4d20*/  @!UP4 LDCU.128 UR16, c[0x0][0xb10] ;  /* 0x00016200ff10c7ac */ /* 0x000ee20008000c00 */
[----:B------:R-:W-:Y:S04]  /*4d30*/  ISETP.NE.U32.AND P0, PT, RZ, UR42, PT ;  /* 0x0000002aff007c0c */ /* 0x000fe8000bf05070 */
[----:B------:R-:W-:Y:S01]  /*4d40*/  ISETP.NE.AND.EX P0, PT, RZ, UR43, PT, P0 ;  /* 0x0000002bff007c0c */ /* 0x000fe2000bf05300 */
[----:B------:R-:W4:Y:S01]  /*4d50*/  @!UP4 LDCU UR5, c[0x0][0xb0c] ;  /* 0x00016180ff05c7ac */ /* 0x000f220008000800 */
[----:B---3--:R-:W-:Y:S02]  /*4d60*/  UIMAD.WIDE.U32 UR8, UR14, UR16, URZ ;  /* 0x000000100e0872a5 */ /* 0x008fe4000f8e00ff */
[----:B------:R-:W-:Y:S05]  /*4d70*/  UIMAD.WIDE.U32 UR10, UR13, UR19, URZ ;  /* 0x000000130d0a72a5 */ /* 0x000fea000f8e00ff */
[----:B------:R-:W-:Y:S01]  /*4d80*/  @!UP4 UMOV UR4, UR9 ;  /* 0x000000090004cc82 */ /* 0x000fe20008000000 */
[----:B----4-:R-:W-:Y:S02]  /*4d90*/  @!UP4 UISETP.NE.AND UP0, UPT, UR5, 0x1, UPT ;  /* 0x000000010500c88c */ /* 0x010fe4000bf05270 */
[----:B------:R-:W-:Y:S01]  /*4da0*/  @!UP4 USHF.R.U32.HI UR4, URZ, UR17, UR4 ;  /* 0x00000011ff04c299 */ /* 0x000fe20008011604 */
[----:B------:R-:W-:Y:S03]  /*4db0*/  @!UP4 UMOV UR7, UR11 ;  /* 0x0000000b0007cc82 */ /* 0x000fe60008000000 */
[----:B------:R-:W-:Y:S02]  /*4dc0*/  @!UP4 USEL UR8, UR14, UR4, !UP0 ;  /* 0x000000040e08c287 */ /* 0x000fe4000c000000 */
[----:B------:R-:W-:Y:S05]  /*4dd0*/  @!UP4 UISETP.NE.AND UP0, UPT, UR18, 0x1, UPT ;  /* 0x000000011200c88c */ /* 0x000fea000bf05270 */
[----:B------:R-:W3:Y:S02]  /*4de0*/  @!UP4 LDCU UR4, c[0x0][0xb20] ;  /* 0x00016400ff04c7ac */ /* 0x000ee40008000800 */
[----:B---3--:R-:W-:Y:S04]  /*4df0*/  @!UP4 USHF.R.U32.HI UR7, URZ, UR4, UR7 ;  /* 0x00000004ff07c299 */ /* 0x008fe80008011607 */
[----:B------:R-:W-:Y:S04]  /*4e00*/  @!UP4 USEL UR7, UR13, UR7, !UP0 ;  /* 0x000000070d07c287 */ /* 0x000fe8000c000000 */
[----:B------:R-:W-:Y:S02]  /*4e10*/  @!UP4 UIADD3 UR4, UPT, UPT, -UR8, UR7, URZ ;  /* 0x000000070804c290 */ /* 0x000fe4000fffe1ff */
[----:B------:R-:W-:Y:S02]  /*4e20*/  @!UP4 UIADD3 UR7, UPT, UPT, UR8, -UR7, URZ ;  /* 0x800000070807c290 */ /* 0x000fe4000fffe0ff */
[----:B------:R-:W-:Y:S02]  /*4e30*/  @!UP4 UIMAD UR14, UR4, UR5, UR14 ;  /* 0x00000005040ec2a4 */ /* 0x000fe4000f8e020e */
[----:B------:R-:W-:Y:S01]  /*4e40*/  @!UP4 UIMAD UR13, UR7, UR18, UR13 ;  /* 0x00000012070dc2a4 */ /* 0x000fe2000f8e020d */
[----:B------:R-:W-:Y:S11]  /*4e50*/  BRA.U UP1, `(.L_x_92) ;  /* 0x0000000101107547 */ /* 0x000ff6000b800000 */
[----:B------:R-:W-:Y:S04]  /*4e60*/  MOV R2, UR53 ;  /* 0x0000003500027c02 */ /* 0x000fe80008000f00 */
[----:B------:R-:W-:Y:S04]  /*4e70*/  SHF.L.U32 R2, R2, 0x1f, RZ ;  /* 0x0000001f02027819 */ /* 0x000fe800000006ff */
[----:B------:R-:W3:Y:S02]  /*4e80*/  SYNCS.PHASECHK.TRANS64.TRYWAIT P1, [UR6+0x148], R2 ;  /* 0x00014802ff0075a7 */ /* 0x000ee40008021106 */
[----:B---3--:R-:W-:Y:S05]  /*4e90*/  @!P1 BRA `(.L_x_93) ;  /* 0x0000005400189947 */ /* 0x008fea0003800000 */
.L_x_92:
[----:B------:R-:W-:Y:S05]  /*4ea0*/  BRA.U !UP6, `(.L_x_94) ;  /* 0x000000010e387547 */ /* 0x000fea000b800000 */
[----:B------:R-:W-:Y:S01]  /*4eb0*/  UPLOP3.LUT UP2, UPT, UPT, UPT, UP5, 0x80, 0x8 ;  /* 0x000000000008789c */ /* 0x000fe20003f4f050 */
[----:B--2---:R-:W-:Y:S01]  /*4ec0*/  HFMA2 R0, -RZ, RZ, 0, 5.9604644775390625e-08 ;  /* 0x00000001ff007431 */ /* 0x004fe200000001ff */
[----:B------:R-:W2:Y:S01]  /*4ed0*/  LDCU.64 UR8, c[0x0][0x358] ;  /* 0x00006b00ff0877ac */ /* 0x000ea20008000a00 */
[----:B------:R-:W-:Y:S03]  /*4ee0*/  IMAD.MOV.U32 R234, RZ, RZ, 0x1 ;  /* 0x00000001ffea7424 */ /* 0x000fe600078e00ff */
[----:B------:R-:W-:Y:S05]  /*4ef0*/  PLOP3.LUT P1, PT, PT, PT, UP2, 0x80, 0x8 ;  /* 0x000000000008781c */ /* 0x000fea0003f2f028 */
[----:B------:R-:W3:Y:S01]  /*4f00*/  @UP2 LDCU.64 UR4, c[0x0][0x888] ;  /* 0x00011100ff0427ac */ /* 0x000ee20008000a00 */
[----:B------:R-:W-:Y:S07]  /*4f10*/  @UP2 UIMAD UR7, UR36, UR42, URZ ;  /* 0x0000002a240722a4 */ /* 0x000fee000f8e02ff */
[----:B------:R-:W-:Y:S01]  /*4f20*/  @!P1 PRMT R234, R0, 0x7610, R234 ;  /* 0x0000761000ea9816 */ /* 0x000fe200000000ea */
[----:B---3--:R-:W-:Y:S06]  /*4f30*/  @UP2 UIMAD.WIDE UR4, UR7, 0x4, UR4 ;  /* 0x00000004070428a5 */ /* 0x008fec000f8e0204 */
[----:B------:R-:W-:Y:S01]  /*4f40*/  IMAD.U32 R2, RZ, RZ, UR4 ;  /* 0x00000004ff027e24 */ /* 0x000fe2000f8e00ff */
[----:B------:R-:W-:Y:S04]  /*4f50*/  MOV R3, UR5 ;  /* 0x0000000500037c02 */ /* 0x000fe80008000f00 */
[----:B------:R-:W3:Y:S01]  /*4f60*/  @!UP2 LDCU UR4, c[0x0][0x880] ;  /* 0x00011000ff04a7ac */ /* 0x000ee20008000800 */
[----:B--2--5:R4:W5:Y:S02]  /*4f70*/  @P1 LDG.E R123, desc[UR8][R2.64] ;  /* 0x00000008027b1981 */ /* 0x024964000c1e1900 */
[----:B---34-:R-:W-:Y:S07]  /*4f80*/  @!P1 IMAD.U32 R123, RZ, RZ, UR4 ;  /* 0x00000004ff7b9e24 */ /* 0x018fee000f8e00ff */
.L_x_94:
[----:B-----5:R-:W-:Y:S01]  /*4f90*/  @!P0 FSETP.EQ.AND P1, PT, R123, RZ, PT ;  /* 0x000000ff7b00820b */ /* 0x020fe20003f22000 */
[----:B------:R-:W-:Y:S01]  /*4fa0*/  @!UPT UIADD3 URZ, UPT, UPT, URZ, URZ, URZ ;  /* 0x000000fffffff290 */ /* 0x000fe2000fffe0ff */
[----:B------:R-:W-:Y:S11]  /*4fb0*/  @!P0 BRA `(.L_x_95) ;  /* 0x0000000000148947 */ /* 0x000ff60003800000 */
[----:B------:R-:W-:Y:S02]  /*4fc0*/  LOP3.LUT P0, RZ, R234, 0xff, RZ, 0xc0, !PT ;  /* 0x000000ffeaff7812 */ /* 0x000fe4000780c0ff */
[----:B------:R-:W-:Y:S04]  /*4fd0*/  PLOP3.LUT P1, PT, PT, PT, UP2, 0x80, 0x8 ;  /* 0x000000000008781c */ /* 0x000fe80003f2f028 */
[----:B------:R-:W-:Y:S07]  /*4fe0*/  PLOP3.LUT P1, PT, P1, PT, PT, 0x8, 0x80 ;  /* 0x000000000080781c */ /* 0x000fee0000f2e170 */
[----:B------:R-:W-:Y:S11]  /*4ff0*/  @P0 FSETP.EQ.AND P1, PT, R123, RZ, PT ;  /* 0x000000ff7b00020b */ /* 0x000ff60003f22000 */
[----:B------:R-:W-:Y:S02]  /*5000*/  @!UPT UIADD3 URZ, UPT, UPT, URZ, URZ, URZ ;  /* 0x000000fffffff290 */ /* 0x000fe4000fffe0ff */
.L_x_95:
[----:B------:R-:W-:Y:S01]  /*5010*/  ULEA UR7, UR30, UR6, 0x3 ;  /* 0x000000061e077291 */ /* 0x000fe2000f8e18ff */
[----:B--2---:R-:W-:Y:S02]  /*5020*/  SHF.L.U32 R0, R11, 0x1f, RZ ;  /* 0x0000001f0b007819 */ /* 0x004fe400000006ff */
[----:B------:R-:W-:Y:S01]  /*5030*/  ELECT P0, URZ, PT ;  /* 0x0000000000ff782f */ /* 0x000fe20003800000 */
[----:B------:R-:W-:Y:S05]  /*5040*/  VIADD R10, R10, 0x1 ;  /* 0x000000010a0a7836 */ /* 0x000fea0000000000 */
[----:B------:R-:W2:Y:S02]  /*5050*/  SYNCS.PHASECHK.TRANS64.TRYWAIT P2, [UR7+0x130], R0 ;  /* 0x00013000ff0075a7 */ /* 0x000ea40008041107 */
[----:B--2---:R-:W-:Y:S05]  /*5060*/  @!P2 BRA `(.L_x_96) ;  /* 0x0000005000bca947 */ /* 0x004fea0003800000 */
.L_x_188:
[----:B------:R-:W-:Y:S01]  /*5070*/  UIADD3 UR33, UPT, UPT, UR7, 0x120, URZ ;  /* 0x0000012007217890 */ /* 0x000fe2000fffe0ff */
[----:B------:R-:W-:Y:S01]  /*5080*/  PLOP3.LUT P0, PT, P1, P0, PT, 0xf2, 0x2f ;  /* 0x00000000002f781c */ /* 0x000fe20000f01e72 */
[----:B------:R-:W-:Y:S01]  /*5090*/  UMOV UR40, 0x0 ;  /* 0x0000000000287882 */ /* 0x000fe20000000000 */
[----:B------:R-:W-:Y:S01]  /*50a0*/  UMOV UR41, 0x10000000 ;  /* 0x1000000000297882 */ /* 0x000fe20000000000 */
[----:B------:R-:W-:Y:S01]  /*50b0*/  UMOV UR12, UR36 ;  /* 0x00000024000c7c82 */ /* 0x000fe20008000000 */
[----:B------:R-:W-:Y:S01]  /*50c0*/  UMOV UR20, UR36 ;  /* 0x0000002400147c82 */ /* 0x000fe20008000000 */
[----:B------:R-:W-:Y:S01]  /*50d0*/  UMOV UR28, UR36 ;  /* 0x00000024001c7c82 */ /* 0x000fe20008000000 */
[----:B------:R-:W-:Y:S01]  /*50e0*/  UMOV UR9, UR33 ;  /* 0x0000002100097c82 */ /* 0x000fe20008000000 */
[----:B------:R-:W-:Y:S01]  /*50f0*/  UMOV UR17, UR33 ;  /* 0x0000002100117c82 */ /* 0x000fe20008000000 */
[----:B------:R-:W-:Y:S05]  /*5100*/  UMOV UR25, UR33 ;  /* 0x0000002100197c82 */ /* 0x000fea0008000000 */
[----:B--2---:R-:W-:Y:S01]  /*5110*/  @!P0 IADD3 R2, P1, PT, R12, 0x580, RZ ;  /* 0x000005800c028810 */ /* 0x004fe20007f3e0ff */
[----:B------:R-:W-:Y:S01]  /*5120*/  VOTEU.ALL UP1, P0 ;  /* 0x0000000000ff7886 */ /* 0x000fe20000020000 */
[----:B------:R-:W-:Y:S02]  /*5130*/  VOTEU.ALL UP0, P0 ;  /* 0x0000000000ff7886 */ /* 0x000fe40000000000 */
[----:B------:R-:W-:Y:S01]  /*5140*/  @!P0 R2UR UR5, R2 ;  /* 0x00000000020582ca */ /* 0x000fe200000e0000 */
[----:B------:R-:W-:Y:S01]  /*5150*/  @!P0 IMAD.X R0, RZ, RZ, R13, P1 ;  /* 0x000000ffff008224 */ /* 0x000fe200008e060d */
[----:B------:R-:W-:Y:S01]  /*5160*/  ISETP.NE.AND P1, PT, R10, 0x2, PT ;  /* 0x000000020a00780c */ /* 0x000fe20003f25270 */
[----:B------:R-:W-:Y:S02]  /*5170*/  @!UP0 USHF.L.U32 UR35, UR45, 0x6, URZ ;  /* 0x000000062d238899 */ /* 0x000fe400080006ff */
[----:B------:R-:W-:Y:S01]  /*5180*/  @!UP0 UIMAD UR34, UR46, 0xe0, URZ ;  /* 0x000000e02e2288a4 */ /* 0x000fe2000f8e02ff */
[----:B------:R-:W-:Y:S01]  /*5190*/  @!P0 R2UR UR4, R0 ;  /* 0x00000000000482ca */ /* 0x000fe200000e0000 */
[----:B------:R-:W-:Y:S01]  /*51a0*/  UIADD3 UR46, UPT, UPT, UR13, UR56, URZ ;  /* 0x000000380d2e7290 */ /* 0x000fe2000fffe0ff */
[----:B------:R-:W-:Y:S01]  /*51b0*/  SEL R0, RZ, 0x1, P1 ;  /* 0x00000001ff007807 */ /* 0x000fe20000800000 */
[----:B------:R-:W-:Y:S01]  /*51c0*/  @!UP0 UIADD3 UR10, UPT, UPT, UR34, 0x20, URZ ;  /* 0x00000020220a8890 */ /* 0x000fe2000fffe0ff */
[----:B------:R-:W-:Y:S01]  /*51d0*/  SEL R10, R10, RZ, P1 ;  /* 0x000000ff0a0a7207 */ /* 0x000fe20000800000 */
[----:B------:R-:W-:Y:S01]  /*51e0*/  UMOV UR11, UR35 ;  /* 0x00000023000b7c82 */ /* 0x000fe20008000000 */
[----:B------:R-:W-:Y:S01]  /*51f0*/  @!UP0 UIADD3 UR18, UPT, UPT, UR34, 0x40, URZ ;  /* 0x0000004022128890 */ /* 0x000fe2000fffe0ff */
[----:B------:R-:W-:Y:S01]  /*5200*/  IMAD.U32 R2, RZ, RZ, UR5 ;  /* 0x00000005ff027e24 */ /* 0x000fe2000f8e00ff */
[----:B------:R-:W-:Y:S01]  /*5210*/  UMOV UR19, UR35 ;  /* 0x0000002300137c82 */ /* 0x000fe20008000000 */
[----:B------:R-:W-:Y:S01]  /*5220*/  @!UP0 UIADD3 UR26, UPT, UPT, UR34, 0x60, URZ ;  /* 0x00000060221a8890 */ /* 0x000fe2000fffe0ff */
[----:B------:R-:W-:Y:S01]  /*5230*/  LOP3.LUT R9, R9, R0, RZ, 0x3c, !PT ;  /* 0x0000000009097212 */ /* 0x000fe200078e3cff */
[----:B------:R-:W-:Y:S01]  /*5240*/  UMOV UR27, UR35 ;  /* 0x00000023001b7c82 */ /* 0x000fe20008000000 */
[----:B------:R-:W-:Y:S01]  /*5250*/  @!P0 R2UR UR38, R2 ;  /* 0x00000000022682ca */ /* 0x000fe200000e0000 */
[----:B------:R-:W-:Y:S01]  /*5260*/  IMAD.U32 R3, RZ, RZ, UR4 ;  /* 0x00000004ff037e24 */ /* 0x000fe2000f8e00ff */
[----:B------:R-:W-:Y:S02]  /*5270*/  @!UP0 UIMAD UR4, UR30, 0x7000, UR6 ;  /* 0x000070001e0488a4 */ /* 0x000fe4000f8e0206 */
[----:B------:R-:W-:Y:S02]  /*5280*/  UIADD3 UR45, UPT, UPT, UR14, UR57, URZ ;  /* 0x000000390e2d7290 */ /* 0x000fe4000fffe0ff */
[----:B------:R-:W-:Y:S01]  /*5290*/  @!P0 R2UR UR39, R3 ;  /* 0x00000000032782ca */ /* 0x000fe200000e0000 */
[----:B------:R-:W-:Y:S02]  /*52a0*/  @!UP0 UIADD3 UR32, UPT, UPT, UR4, 0x400, URZ ;  /* 0x0000040004208890 */ /* 0x000fe4000fffe0ff */
[----:B------:R-:W-:Y:S02]  /*52b0*/  @!UP0 UIADD3 UR8, UPT, UPT, UR4, 0x1400, URZ ;  /* 0x0000140004088890 */ /* 0x000fe4000fffe0ff */
[----:B------:R-:W-:Y:S02]  /*52c0*/  @!UP0 UIADD3 UR16, UPT, UPT, UR4, 0x2400, URZ ;  /* 0x0000240004108890 */ /* 0x000fe4000fffe0ff */
[----:B------:R-:W-:Y:S06]  /*52d0*/  @!UP0 UIADD3 UR24, UPT, UPT, UR4, 0x3400, URZ ;  /* 0x0000340004188890 */ /* 0x000fec000fffe0ff */
[----:B------:R2:W-:Y:S01]  /*52e0*/  @!UP1 UTMALDG.3D [UR32], [UR38], desc[UR40] ;  /* 0x00002820260095b4 */ /* 0x0005e20008011000 */
[----:B------:R-:W-:Y:S05]  /*52f0*/  VOTEU.ALL UP1, P0 ;  /* 0x0000000000ff7886 */ /* 0x000fea0000020000 */
[----:B------:R3:W-:Y:S01]  /*5300*/  @!UP1 UTMALDG.3D [UR8], [UR38], desc[UR40] ;  /* 0x00002808260095b4 */ /* 0x0007e20008011000 */
[----:B------:R-:W-:Y:S05]  /*5310*/  VOTEU.ALL UP1, P0 ;  /* 0x0000000000ff7886 */ /* 0x000fea0000020000 */
[----:B------:R4:W-:Y:S01]  /*5320*/  @!UP1 UTMALDG.3D [UR16], [UR38], desc[UR40] ;  /* 0x00002810260095b4 */ /* 0x0009e20008011000 */
[----:B------:R-:W-:Y:S05]  /*5330*/  VOTEU.ALL UP1, P0 ;  /* 0x0000000000ff7886 */ /* 0x000fea0000020000 */
[----:B------:R-:W-:Y:S01]  /*5340*/  @!UP1 UTMALDG.3D [UR24], [UR38], desc[UR40] ;  /* 0x00002818260095b4 */ /* 0x000fe20008011000 */
[----:B------:R-:W-:Y:S01]  /*5350*/  VOTEU.ALL UP1, P0 ;  /* 0x0000000000ff7886 */ /* 0x000fe20000020000 */
[----:B--2---:R-:W-:Y:S01]  /*5360*/  UMOV UR36, UR31 ;  /* 0x0000001f00247c82 */ /* 0x004fe20008000000 */
[----:B---3--:R-:W-:Y:S02]  /*5370*/  @!UP0 UIADD3 UR10, UPT, UPT, UR34, 0x80, URZ ;  /* 0x00000080220a8890 */ /* 0x008fe4000fffe0ff */
[----:B------:R-:W-:Y:S02]  /*5380*/  @!UP0 UIADD3 UR8, UPT, UPT, UR4, 0x4400, URZ ;  /* 0x0000440004088890 */ /* 0x000fe4000fffe0ff */
[----:B----4-:R-:W-:Y:S02]  /*5390*/  @!UP0 UIADD3 UR18, UPT, UPT, UR34, 0xa0, URZ ;  /* 0x000000a022128890 */ /* 0x010fe4000fffe0ff */
[----:B------:R-:W-:Y:S05]  /*53a0*/  @!UP0 UIADD3 UR16, UPT, UPT, UR4, 0x5400, URZ ;  /* 0x0000540004108890 */ /* 0x000fea000fffe0ff */
[----:B------:R2:W-:Y:S01]  /*53b0*/  @!UP1 UTMALDG.3D [UR8], [UR38], desc[UR40] ;  /* 0x00002808260095b4 */ /* 0x0005e20008011000 */
[----:B------:R-:W-:Y:S02]  /*53c0*/  UPLOP3.LUT UP1, UPT, UPT, UPT, UPT, 0x80, 0x8 ;  /* 0x000000000008789c */ /* 0x000fe40003f2f070 */
[----:B--2---:R-:W-:Y:S02]  /*53d0*/  @!UP0 UIADD3 UR10, UPT, UPT, UR34, 0xc0, URZ ;  /* 0x000000c0220a8890 */ /* 0x004fe4000fffe0ff */
[----:B------:R-:W-:Y:S01]  /*53e0*/  @!UP0 UIADD3 UR8, UPT, UPT, UR4, 0x6400, URZ ;  /* 0x0000640004088890 */ /* 0x000fe2000fffe0ff */
[----:B------:R-:W-:Y:S01]  /*53f0*/  VOTEU.ALL UP0, P0 ;  /* 0x0000000000ff7886 */ /* 0x000fe20000000000 */
[----:B------:R-:W-:Y:S04]  /*5400*/  UIADD3 UR4, UPT, UPT, UR30, 0x1, URZ ;  /* 0x000000011e047890 */ /* 0x000fe8000fffe0ff */
[----:B------:R2:W-:Y:S01]  /*5410*/  @!UP0 UTMALDG.3D [UR16], [UR38], desc[UR40] ;  /* 0x00002810260085b4 */ /* 0x0005e20008011000 */
[----:B------:R-:W-:Y:S04]  /*5420*/  UISETP.NE.AND UP0, UPT, UR4, 0x2, UPT ;  /* 0x000000020400788c */ /* 0x000fe8000bf05270 */
[----:B------:R-:W-:Y:S02]  /*5430*/  USEL UR5, URZ, 0x1, UP0 ;  /* 0x00000001ff057887 */ /* 0x000fe40008000000 */
[----:B------:R-:W-:Y:S02]  /*5440*/  USEL UR30, UR4, URZ, UP0 ;  /* 0x000000ff041e7287 */ /* 0x000fe40008000000 */
[----:B------:R-:W-:Y:S01]  /*5450*/  VOTEU.ALL UP0, P0 ;  /* 0x0000000000ff7886 */ /* 0x000fe20000000000 */
[----:B------:R-:W-:Y:S01]  /*5460*/  UPRMT UR4, UR21, 0x654, UR33 ;  /* 0x0000065415047896 */ /* 0x000fe20008000021 */
[----:B------:R-:W-:Y:S03]  /*5470*/  LOP3.LUT R11, R11, UR5, RZ, 0x3c, !PT ;  /* 0x000000050b0b7c12 */ /* 0x000fe6000f8e3cff */
[----:B------:R2:W-:Y:S01]  /*5480*/  @!UP0 UTMALDG.3D [UR8], [UR38], desc[UR40] ;  /* 0x00002808260085b4 */ /* 0x0005e20008011000 */
[----:B------:R2:W-:Y:S04]  /*5490*/  @!P0 SYNCS.ARRIVE.TRANS64.RED.A0TR RZ, [UR7+0x120], R8 ;  /* 0x00012008ffff89a7 */ /* 0x0005e80008300407 */
[----:B------:R-:W-:Y:S01]  /*54a0*/  SYNCS.ARRIVE.TRANS64.RED.A1T0 RZ, [UR4], RZ ;  /* 0x000000ffffff79a7 */ /* 0x000fe20008100404 */
[----:B------:R-:W-:Y:S05]  /*54b0*/  BRA.U UP3, `(.L_x_97) ;  /* 0xfffffff103dc7547 */ /* 0x000fea000b83ffff */
[----:B------:R-:W-:Y:S01]  /*54c0*/  UIADD3 UR6, UPT, UPT, UR6, 0x130, URZ ;  /* 0x0000013006067890 */ /* 0x000fe2000fffe0ff */
[----:B------:R-:W-:-:S03]  /*54d0*/  SHF.L.U32 R2, R11, 0x1f, RZ ;  /* 0x0000001f0b027819 */ /* 0x000fc600000006ff */
[----:B------:R-:W-:-:S09]  /*54e0*/  ULEA UR4, UR30, UR6, 0x3 ;  /* 0x000000061e047291 */ /* 0x000fd2000f8e18ff */
[----:B------:R-:W3:Y:S02]  /*54f0*/  SYNCS.PHASECHK.TRANS64.TRYWAIT P0, [UR4], R2 ;  /* 0x00000002ff0075a7 */ /* 0x000ee40008001104 */
[----:B---3--:R-:W-:Y:S05]  /*5500*/  @!P0 BRA `(.L_x_98) ;  /* 0x0000004c00ac8947 */ /* 0x008fea0003800000 */
.L_x_190:
[----:B------:R-:W-:-:S04]  /*5510*/  UIADD3 UR4, UPT, UPT, UR30, 0x1, URZ ;  /* 0x000000011e047890 */ /* 0x000fc8000fffe0ff */
[----:B------:R-:W-:-:S04]  /*5520*/  UISETP.NE.AND UP0, UPT, UR4, 0x2, UPT ;  /* 0x000000020400788c */ /* 0x000fc8000bf05270 */
[----:B------:R-:W-:Y:S02]  /*5530*/  USEL UR5, URZ, 0x1, UP0 ;  /* 0x00000001ff057887 */ /* 0x000fe40008000000 */
[----:B------:R-:W-:-:S04]  /*5540*/  USEL UR4, UR4, URZ, UP0 ;  /* 0x000000ff04047287 */ /* 0x000fc80008000000 */
[----:B------:R-:W-:Y:S01]  /*5550*/  ULEA UR4, UR4, UR6, 0x3 ;  /* 0x0000000604047291 */ /* 0x000fe2000f8e18ff */
[----:B---3--:R-:W-:-:S04]  /*5560*/  LOP3.LUT R2, R11, UR5, RZ, 0x3c, !PT ;  /* 0x000000050b027c12 */ /* 0x008fc8000f8e3cff */
[----:B------:R-:W-:Y:S01]  /*5570*/  SHF.L.U32 R2, R2, 0x1f, RZ ;  /* 0x0000001f02027819 */ /* 0x000fe200000006ff */
[----:B------:R-:W-:-:S07]  /*5580*/  IMAD.U32 R0, RZ, RZ, UR4 ;  /* 0x00000004ff007e24 */ /* 0x000fce000f8e00ff */
.L_x_99:
[----:B---3--:R3:W4:Y:S02]  /*5590*/  SYNCS.PHASECHK.TRANS64.TRYWAIT P0, [R0+URZ], R2 ;  /* 0x00000002000075a7 */ /* 0x00872400080011ff */
[----:B----4-:R-:W-:Y:S05]  /*55a0*/  @!P0 NANOSLEEP.SYNCS 0x989680 ;  /* 0x009896800000895d */ /* 0x010fea0003900000 */
[----:B------:R-:W4:Y:S02]  /*55b0*/  @!P0 SYNCS.PHASECHK.TRANS64 P0, [R0+URZ], R2 ;  /* 0x00000002000085a7 */ /* 0x000f2400080010ff */
[----:B-12-4-:R-:W-:Y:S05]  /*55c0*/  @P0 EXIT ;  /* 0x000000000000094d */ /* 0x016fea0003800000 */
[----:B------:R-:W-:Y:S05]  /*55d0*/  BRA `(.L_x_99) ;  /* 0xfffffffc00ec7947 */ /* 0x000fea000383ffff */
.L_x_89:
[----:B------:R-:W-:-:S06]  /*55e0*/  UISETP.GE.AND UP0, UPT, UR14, 0x4, UPT ;  /* 0x000000040e00788c */ /* 0x000fcc000bf06270 */
[----:B------:R-:W-:-:S13]  /*55f0*/  PLOP3.LUT P0, PT, PT, PT, UP0, 0x80, 0x8 ;  /* 0x000000000008781c */ /* 0x000fda0003f0f008 */
[----:B------:R-:W-:Y:S05]  /*5600*/  @!P0 EXIT ;  /* 0x000000000000894d */ /* 0x000fea0003800000 */
[----:B------:R-:W-:Y:S01]  /*5610*/  BAR.SYNC.DEFER_BLOCKING 0x6, 0xa0 ;  /* 0x0182800000007b1d */ /* 0x000fe20000010000 */
[----:B------:R-:W-:Y:S01]  /*5620*/  IMAD.U32 R2, R2, 0x10000, RZ ;  /* 0x0001000002027824 */ /* 0x000fe200078e00ff */
[----:B------:R-:W-:Y:S01]  /*5630*/  CS2R R238, SRZ ;  /* 0x0000000000ee7805 */ /* 0x000fe2000001ff00 */
[----:B------:R-:W-:Y:S01]  /*5640*/  IMAD.MOV.U32 R120, RZ, RZ, RZ ;  /* 0x000000ffff787224 */ /* 0x000fe200078e00ff */
[----:B------:R-:W-:Y:S02]  /*5650*/  CS2R R236, SRZ ;  /* 0x0000000000ec7805 */ /* 0x000fe4000001ff00 */
[----:B------:R-:W-:Y:S02]  /*5660*/  UMOV UR4, 0x400 ;  /* 0x0000040000047882 */ /* 0x000fe40000000000 */
[----:B------:R-:W1:Y:S01]  /*5670*/  LDC.64 R232, c[0x0][0x888] ;  /* 0x00022200ffe87b82 */ /* 0x000e620000000a00 */
[----:B------:R-:W-:Y:S01]  /*5680*/  ULEA UR4, UR21, UR4, 0x18 ;  /* 0x0000000415047291 */ /* 0x000fe2000f8ec0ff */
[----:B------:R-:W-:Y:S01]  /*5690*/  LOP3.LUT R2, R2, 0x600000, RZ, 0xc0, !PT ;  /* 0x0060000002027812 */ /* 0x000fe200078ec0ff */
[----:B------:R-:W2:Y:S01]  /*56a0*/  LDCU.64 UR62, c[0x0][0x348] ;  /* 0x00006900ff3e77ac */ /* 0x000ea20008000a00 */
[----:B------:R-:W3:Y:S01]  /*56b0*/  LDCU UR42, c[0x0][0xb0c] ;  /* 0x00016180ff2a77ac */ /* 0x000ee20008000800 */
[----:B------:R-:W4:Y:S01]  /*56c0*/  LDCU UR61, c[0x0][0xb20] ;  /* 0x00016400ff3d77ac */ /* 0x000f220008000800 */
[----:B------:R-:W1:Y:S04]  /*56d0*/  LDCU UR39, c[0x0][0xb30] ;  /* 0x00016600ff2777ac */ /* 0x000e680008000800 */
[----:B------:R-:W2:Y:S01]  /*56e0*/  LDS R0, [UR4+0x200] ;  /* 0x00020004ff007984 */ /* 0x000ea20008000800 */
[----:B------:R-:W1:Y:S01]  /*56f0*/  LDCU.64 UR58, c[0x0][0x888] ;  /* 0x00011100ff3a77ac */ /* 0x000e620008000a00 */
[----:B------:R-:W1:Y:S01]  /*5700*/  LDCU.64 UR40, c[0x0][0xb28] ;  /* 0x00016500ff2877ac */ /* 0x000e620008000a00 */
[----:B------:R-:W1:Y:S01]  /*5710*/  LDCU.128 UR52, c[0x0][0xb10] ;  /* 0x00016200ff3477ac */ /* 0x000e620008000c00 */
[----:B------:R-:W-:Y:S01]  /*5720*/  UMOV UR48, 0x1 ;  /* 0x0000000100307882 */ /* 0x000fe20000000000 */
[----:B------:R-:W-:Y:S01]  /*5730*/  UMOV UR44, URZ ;  /* 0x000000ff002c7c82 */ /* 0x000fe20008000000 */
[----:B------:R-:W-:Y:S01]  /*5740*/  UMOV UR47, URZ ;  /* 0x000000ff002f7c82 */ /* 0x000fe20008000000 */
[----:B-1234-:R-:W-:-:S07]  /*5750*/  IMAD.IADD R2, R0, 0x1, R2 ;  /* 0x0000000100027824 */ /* 0x01efce00078e0202 */
.L_x_125:
[----:B------:R-:W1:Y:S01]  /*5760*/  S2UR UR60, SR_CgaCtaId ;  /* 0x00000000003c79c3 */ /* 0x000e620000008800 */
[----:B------:R-:W-:Y:S01]  /*5770*/  UMOV UR43, 0x400 ;  /* 0x00000400002b7882 */ /* 0x000fe20000000000 */
[----:B------:R-:W-:Y:S01]  /*5780*/  SHF.L.U32 R0, R238, 0x1f, RZ ;  /* 0x0000001fee007819 */ /* 0x000fe200000006ff */
[----:B-1----:R-:W-:Y:S06]  /*5790*/  ULEA UR43, UR60, UR43, 0x18 ;  /* 0x0000002b3c2b7291 */ /* 0x002fec000f8ec0ff */
[C---:B------:R-:W-:Y:S02]  /*57a0*/  LEA R8, R236.reuse, UR43, 0x3 ;  /* 0x0000002bec087c11 */ /* 0x040fe4000f8e18ff */
[----:B------:R-:W-:Y:S02]  /*57b0*/  LEA R4, R236, UR43, 0x4 ;  /* 0x0000002bec047c11 */ /* 0x000fe4000f8e20ff */
[----:B------:R-:W1:Y:S02]  /*57c0*/  SYNCS.PHASECHK.TRANS64.TRYWAIT P0, [R8+URZ+0x150], R0 ;  /* 0x00015000080075a7 */ /* 0x000e6400080011ff */
[----:B-1----:R-:W-:Y:S05]  /*57d0*/  @!P0 BRA `(.L_x_100) ;  /* 0x0000004c00108947 */ /* 0x002fea0003800000 */
.L_x_191:
[----:B------:R-:W2:Y:S01]  /*57e0*/  LDS.128 R4, [R4+0x1e0] ;  /* 0x0001e00004047984 */ /* 0x000ea20000000c00 */
[----:B------:R-:W3:Y:S01]  /*57f0*/  LDCU UR10, c[0x0][0xb24] ;  /* 0x00016480ff0a77ac */ /* 0x000ee20008000800 */
[----:B------:R-:W-:Y:S01]  /*5800*/  @!PT LDS RZ, [RZ] ;  /* 0x00000000fffff984 */ /* 0x000fe20000000800 */
[----:B------:R-:W-:Y:S01]  /*5810*/  @!PT LDS RZ, [RZ] ;  /* 0x00000000fffff984 */ /* 0x000fe20000000800 */
[----:B------:R-:W-:Y:S01]  /*5820*/  @!PT LDS RZ, [RZ] ;  /* 0x00000000fffff984 */ /* 0x000fe20000000800 */
[----:B------:R-:W-:Y:S01]  /*5830*/  @!PT LDS RZ, [RZ] ;  /* 0x00000000fffff984 */ /* 0x000fe20000000800 */
[----:B------:R4:W-:Y:S06]  /*5840*/  MEMBAR.ALL.CTA ;  /* 0x0000000000007992 */ /* 0x0009ec0000008000 */
[----:B----4-:R-:W4:Y:S01]  /*5850*/  FENCE.VIEW.ASYNC.S ;  /* 0x00000000000073c6 */ /* 0x010f220000000000 */
[----:B--2---:R-:W-:Y:S01]  /*5860*/  LOP3.LUT P0, RZ, R6, 0x1, RZ, 0xc0, !PT ;  /* 0x0000000106ff7812 */ /* 0x004fe2000780c0ff */
[----:B---3--:R-:W-:Y:S11]  /*5870*/  UISETP.GE.AND UP0, UPT, UR10, 0x1, UPT ;  /* 0x000000010a00788c */ /* 0x008ff6000bf06270 */
[----:B------:R-:W-:Y:S01]  /*5880*/  @!UPT UIADD3 URZ, UPT, UPT, URZ, URZ, URZ ;  /* 0x000000fffffff290 */ /* 0x000fe2000fffe0ff */
[----:B----4-:R-:W-:Y:S01]  /*5890*/  VOTEU.ANY UP1, P0 ;  /* 0x0000000000ff7886 */ /* 0x010fe20000020100 */
[----:B------:R-:W-:Y:S01]  /*58a0*/  PLOP3.LUT P0, PT, PT, PT, UP1, 0x80, 0x8 ;  /* 0x000000000008781c */ /* 0x000fe20003f0f018 */
[----:B------:R-:W-:Y:S11]  /*58b0*/  UP2UR UR49, UPR, URZ, 0x2 ;  /* 0x00000002ff317883 */ /* 0x000ff60008000000 */
[----:B------:R-:W-:Y:S01]  /*58c0*/  @!UPT UIADD3 URZ, UPT, UPT, URZ, URZ, URZ ;  /* 0x000000fffffff290 */ /* 0x000fe2000fffe0ff */
[----:B-1----:R-:W-:Y:S02]  /*58d0*/  @P0 SHF.R.U32.HI R0, RZ, 0x10, R5 ;  /* 0x00000010ff000819 */ /* 0x002fe40000011605 */
        /* <DEDUP_REMOVED lines=12> */
[----:B------:R-:W2:Y:S01]  /*59a0*/  LDCU UR7, c[0x0][0x370] ;  /* 0x00006e00ff0777ac */ /* 0x000ea20008000800 */
[----:B------:R-:W3:Y:S01]  /*59b0*/  LDCU UR4, c[0x0][0x374] ;  /* 0x00006e80ff0477ac */ /* 0x000ee20008000800 */
[----:B------:R-:W-:Y:S02]  /*59c0*/  UISETP.NE.AND UP0, UPT, UR54, 0x1, UPT ;  /* 0x000000013600788c */ /* 0x000fe4000bf05270 */
[----:B------:R-:W-:Y:S02]  /*59d0*/  UIMAD.WIDE.U32 UR12, UR37, UR55, URZ ;  /* 0x00000037250c72a5 */ /* 0x000fe4000f8e00ff */
[----:B------:R-:W-:Y:S02]  /*59e0*/  UISETP.NE.AND UP1, UPT, UR42, 0x1, UPT ;  /* 0x000000012a00788c */ /* 0x000fe4000bf25270 */
[----:B------:R-:W-:Y:S02]  /*59f0*/  UISETP.NE.AND UP2, UPT, UR10, 0x1, UPT ;  /* 0x000000010a00788c */ /* 0x000fe4000bf45270 */
[----:B------:R-:W-:Y:S02]  /*5a00*/  UIMAD.WIDE.U32 UR16, UR38, UR52, URZ ;  /* 0x00000034261072a5 */ /* 0x000fe4000f8e00ff */
[----:B--2---:R-:W-:Y:S02]  /*5a10*/  UIMAD.WIDE.U32 UR14, UR7, UR52, URZ ;  /* 0x00000034070e72a5 */ /* 0x004fe4000f8e00ff */
[----:B---3--:R-:W-:Y:S07]  /*5a20*/  UIMAD.WIDE.U32 UR8, UR4, UR55, URZ ;  /* 0x00000037040872a5 */ /* 0x008fee000f8e00ff */
[----:B------:R-:W-:Y:S02]  /*5a30*/  UMOV UR5, UR9 ;  /* 0x0000000900057c82 */ /* 0x000fe40008000000 */
[----:B------:R-:W-:Y:S03]  /*5a40*/  @UP0 USHF.R.U32.HI UR4, URZ, UR61, UR5 ;  /* 0x0000003dff040299 */ /* 0x000fe60008011605 */
[----:B------:R-:W-:Y:S01]  /*5a50*/  UMOV UR5, UR13 ;  /* 0x0000000d00057c82 */ /* 0x000fe20008000000 */
[----:B------:R-:W-:Y:S02]  /*5a60*/  UIMAD.WIDE.U32 UR8, UR4, UR40, URZ ;  /* 0x00000028040872a5 */ /* 0x000fe4000f8e00ff */
[----:B------:R-:W-:Y:S03]  /*5a70*/  USHF.R.U32.HI UR6, URZ, UR61, UR5 ;  /* 0x0000003dff067299 */ /* 0x000fe60008011605 */
[----:B------:R-:W-:Y:S01]  /*5a80*/  UMOV UR5, UR15 ;  /* 0x0000000f00057c82 */ /* 0x000fe20008000000 */
[----:B------:R-:W-:Y:S02]  /*5a90*/  USEL UR6, UR37, UR6, !UP0 ;  /* 0x0000000625067287 */ /* 0x000fe4000c000000 */
[----:B------:R-:W-:Y:S01]  /*5aa0*/  @UP1 USHF.R.U32.HI UR7, URZ, UR53, UR5 ;  /* 0x00000035ff071299 */ /* 0x000fe20008011605 */
[----:B------:R-:W-:Y:S02]  /*5ab0*/  UMOV UR8, UR9 ;  /* 0x0000000900087c82 */ /* 0x000fe40008000000 */
[----:B------:R-:W-:Y:S01]  /*5ac0*/  UMOV UR5, UR17 ;  /* 0x0000001100057c82 */ /* 0x000fe20008000000 */
[----:B------:R-:W-:Y:S02]  /*5ad0*/  UIMAD.WIDE.U32 UR12, UR7, UR40, URZ ;  /* 0x00000028070c72a5 */ /* 0x000fe4000f8e00ff */
[----:B------:R-:W-:Y:S02]  /*5ae0*/  @UP2 USHF.R.U32.HI UR4, URZ, UR41, UR8 ;  /* 0x00000029ff042299 */ /* 0x000fe40008011608 */
[----:B------:R-:W-:Y:S02]  /*5af0*/  USHF.R.U32.HI UR5, URZ, UR53, UR5 ;  /* 0x00000035ff057299 */ /* 0x000fe40008011605 */
[----:B------:R-:W-:Y:S02]  /*5b00*/  UIMAD UR4, UR10, UR4, URZ ;  /* 0x000000040a0472a4 */ /* 0x000fe4000f8e02ff */
[----:B------:R-:W-:Y:S02]  /*5b10*/  USEL UR5, UR38, UR5, !UP1 ;  /* 0x0000000526057287 */ /* 0x000fe4000c800000 */
[----:B------:R-:W-:Y:S01]  /*5b20*/  UISETP.GE.AND UP0, UPT, UR6, UR4, UPT ;  /* 0x000000040600728c */ /* 0x000fe2000bf06270 */
[----:B------:R-:W-:Y:S01]  /*5b30*/  UMOV UR8, UR13 ;  /* 0x0000000d00087c82 */ /* 0x000fe20008000000 */
[----:B------:R-:W-:Y:S02]  /*5b40*/  UIMAD.WIDE.U32 UR12, UR6, UR40, URZ ;  /* 0x00000028060c72a5 */ /* 0x000fe4000f8e00ff */
[----:B------:R-:W-:Y:S04]  /*5b50*/  @UP2 USHF.R.U32.HI UR7, URZ, UR41, UR8 ;  /* 0x00000029ff072299 */ /* 0x000fe80008011608 */
[----:B------:R-:W-:Y:S01]  /*5b60*/  UIMAD UR8, UR10, UR7, URZ ;  /* 0x000000070a0872a4 */ /* 0x000fe2000f8e02ff */
[----:B------:R-:W-:Y:S03]  /*5b70*/  UMOV UR4, UR13 ;  /* 0x0000000d00047c82 */ /* 0x000fe60008000000 */
[----:B------:R-:W-:Y:S02]  /*5b80*/  UISETP.GE.OR UP0, UPT, UR5, UR8, UP0 ;  /* 0x000000080500728c */ /* 0x000fe40008706670 */
[----:B------:R-:W-:Y:S02]  /*5b90*/  USHF.R.U32.HI UR4, URZ, UR41, UR4 ;  /* 0x00000029ff047299 */ /* 0x000fe40008011604 */
[----:B------:R-:W-:Y:S02]  /*5ba0*/  UIMAD.WIDE.U32 UR8, UR5, UR40, URZ ;  /* 0x00000028050872a5 */ /* 0x000fe4000f8e00ff */
[----:B------:R-:W-:Y:S02]  /*5bb0*/  USEL UR12, UR6, UR4, !UP2 ;  /* 0x00000004060c7287 */ /* 0x000fe4000d000000 */
[----:B------:R-:W-:Y:S02]  /*5bc0*/  UIADD3 UR8, UPT, UPT, -UR5, URZ, URZ ;  /* 0x000000ff05087290 */ /* 0x000fe4000fffe1ff */
[----:B------:R-:W-:Y:S01]  /*5bd0*/  UIADD3 UR11, UPT, UPT, -UR12, URZ, URZ ;  /* 0x000000ff0c0b7290 */ /* 0x000fe2000fffe1ff */
[----:B------:R-:W-:Y:S01]  /*5be0*/  @!UP0 UMOV UR4, UR9 ;  /* 0x0000000900048c82 */ /* 0x000fe20008000000 */
[----:B------:R-:W-:Y:S02]  /*5bf0*/  UIADD3 UR9, UPT, UPT, -UR6, URZ, URZ ;  /* 0x000000ff06097290 */ /* 0x000fe4000fffe1ff */
[----:B------:R-:W-:Y:S02]  /*5c00*/  @!UP0 USHF.R.U32.HI UR4, URZ, UR41, UR4 ;  /* 0x00000029ff048299 */ /* 0x000fe40008011604 */
[----:B------:R-:W-:Y:S02]  /*5c10*/  UIMAD UR11, UR10, UR11, UR6 ;  /* 0x0000000b0a0b72a4 */ /* 0x000fe4000f8e0206 */
[----:B------:R-:W-:Y:S04]  /*5c20*/  @!UP0 USEL UR4, UR5, UR4, !UP2 ;  /* 0x0000000405048287 */ /* 0x000fe8000d000000 */
[----:B------:R-:W-:Y:S02]  /*5c30*/  @!UP0 UIMAD UR11, UR7, UR11, UR4 ;  /* 0x0000000b070b82a4 */ /* 0x000fe4000f8e0204 */
[----:B------:R-:W-:Y:S02]  /*5c40*/  @!UP0 UIADD3 UR12, UPT, UPT, UR12, -UR4, URZ ;  /* 0x800000040c0c8290 */ /* 0x000fe4000fffe0ff */
[----:B------:R-:W-:Y:S02]  /*5c50*/  UIMAD UR7, UR42, UR8, UR38 ;  /* 0x000000082a0772a4 */ /* 0x000fe4000f8e0226 */
[----:B------:R-:W-:Y:S02]  /*5c60*/  @!UP0 UIMAD UR6, UR12, UR10, UR5 ;  /* 0x0000000a0c0682a4 */ /* 0x000fe4000f8e0205 */
[----:B------:R-:W-:Y:S01]  /*5c70*/  UIMAD UR4, UR54, UR9, UR37 ;  /* 0x00000009360472a4 */ /* 0x000fe2000f8e0225 */
[----:B------:R-:W-:Y:S02]  /*5c80*/  @!UP0 UMOV UR5, UR11 ;  /* 0x0000000b00058c82 */ /* 0x000fe40008000000 */
[----:B------:R-:W-:Y:S02]  /*5c90*/  UIMAD UR38, UR5, UR42, UR7 ;  /* 0x0000002a052672a4 */ /* 0x000fe4000f8e0207 */
[----:B------:R-:W-:Y:S11]  /*5ca0*/  UIMAD UR37, UR6, UR54, UR4 ;  /* 0x00000036062572a4 */ /* 0x000ff6000f8e0204 */
[----:B------:R-:W-:Y:S01]  /*5cb0*/  @!UPT UIADD3 URZ, UPT, UPT, URZ, URZ, URZ ;  /* 0x000000fffffff290 */ /* 0x000fe2000fffe0ff */
.L_x_101:
[----:B------:R-:W-:Y:S01]  /*5cc0*/  UISETP.NE.AND UP0, UPT, UR39, 0x1, UPT ;  /* 0x000000012700788c */ /* 0x000fe2000bf05270 */
[----:B------:R-:W-:Y:S10]  /*5cd0*/  IADD3 R236, PT, PT, R236, 0x1, RZ ;  /* 0x00000001ecec7810 */ /* 0x000ff40007ffe0ff */
[----:B------:R-:W2:Y:S01]  /*5ce0*/  @!UP0 LDCU.128 UR12, c[0x0][0xb10] ;  /* 0x00016200ff0c87ac */ /* 0x000ea20008000c00 */
[----:B------:R-:W3:Y:S01]  /*5cf0*/  @!UP0 LDCU UR5, c[0x0][0xb0c] ;  /* 0x00016180ff0587ac */ /* 0x000ee20008000800 */
[----:B------:R-:W4:Y:S01]  /*5d00*/  @!UP0 LDCU UR10, c[0x0][0xb20] ;  /* 0x00016400ff0a87ac */ /* 0x000f220008000800 */
[----:B--2---:R-:W-:Y:S02]  /*5d10*/  UIMAD.WIDE.U32 UR8, UR38, UR12, URZ ;  /* 0x0000000c260872a5 */ /* 0x004fe4000f8e00ff */
[----:B------:R-:W-:Y:S02]  /*5d20*/  UIMAD.WIDE.U32 UR6, UR37, UR15, URZ ;  /* 0x0000000f250672a5 */ /* 0x000fe4000f8e00ff */
[----:B------:R-:W-:Y:S03]  /*5d30*/  @!UP0 UISETP.NE.AND UP1, UPT, UR14, 0x1, UPT ;  /* 0x000000010e00888c */ /* 0x000fe6000bf25270 */
[----:B------:R-:W-:Y:S01]  /*5d40*/  @!UP0 UMOV UR4, UR9 ;  /* 0x0000000900048c82 */ /* 0x000fe20008000000 */
[----:B---3--:R-:W-:Y:S02]  /*5d50*/  @!UP0 UISETP.NE.AND UP2, UPT, UR5, 0x1, UPT ;  /* 0x000000010500888c */ /* 0x008fe4000bf45270 */
[----:B------:R-:W-:Y:S01]  /*5d60*/  @!UP0 USHF.R.U32.HI UR4, URZ, UR13, UR4 ;  /* 0x0000000dff048299 */ /* 0x000fe20008011604 */
[----:B------:R-:W-:Y:S02]  /*5d70*/  @!UP0 UMOV UR6, UR7 ;  /* 0x0000000700068c82 */ /* 0x000fe40008000000 */
[----:B----4-:R-:W-:Y:S02]  /*5d80*/  @!UP0 USHF.R.U32.HI UR6, URZ, UR10, UR6 ;  /* 0x0000000aff068299 */ /* 0x010fe40008011606 */
[----:B------:R-:W-:Y:S02]  /*5d90*/  @!UP0 USEL UR7, UR38, UR4, !UP2 ;  /* 0x0000000426078287 */ /* 0x000fe4000d000000 */
[----:B------:R-:W-:Y:S04]  /*5da0*/  @!UP0 USEL UR6, UR37, UR6, !UP1 ;  /* 0x0000000625068287 */ /* 0x000fe8000c800000 */
[----:B------:R-:W-:Y:S02]  /*5db0*/  @!UP0 UIADD3 UR4, UPT, UPT, -UR7, UR6, URZ ;  /* 0x0000000607048290 */ /* 0x000fe4000fffe1ff */
[----:B------:R-:W-:Y:S02]  /*5dc0*/  @!UP0 UIADD3 UR6, UPT, UPT, UR7, -UR6, URZ ;  /* 0x8000000607068290 */ /* 0x000fe4000fffe0ff */
[----:B------:R-:W-:Y:S02]  /*5dd0*/  UIADD3 UR7, UPT, UPT, UR43, 0x400, URZ ;  /* 0x000004002b077890 */ /* 0x000fe4000fffe0ff */
[----:B------:R-:W-:Y:S02]  /*5de0*/  @!UP0 UIMAD UR38, UR4, UR5, UR38 ;  /* 0x00000005042682a4 */ /* 0x000fe4000f8e0226 */
[----:B------:R-:W-:Y:S02]  /*5df0*/  @!UP0 UIMAD UR37, UR6, UR14, UR37 ;  /* 0x0000000e062582a4 */ /* 0x000fe4000f8e0225 */
[----:B------:R-:W-:Y:S09]  /*5e00*/  ULOP3.LUT UP0, URZ, UR7, 0x1b0, URZ, 0xc0, !UPT ;  /* 0x000001b007ff7892 */ /* 0x000ff2000f80c0ff */
[----:B------:R-:W-:Y:S05]  /*5e10*/  BRA.U !UP0, `(.L_x_102) ;  /* 0x00000001087c7547 */ /* 0x000fea000b800000 */
[----:B------:R-:W2:Y:S01]  /*5e20*/  LDCU.64 UR8, c[0x4][0x80] ;  /* 0x01001000ff0877ac */ /* 0x000ea20008000a00 */
[----:B------:R-:W-:Y:S01]  /*5e30*/  MOV R16, 0x0 ;  /* 0x0000000000107802 */ /* 0x000fe20000000f00 */
[----:B------:R-:W-:Y:S02]  /*5e40*/  HFMA2 R12, -RZ, RZ, 0, 5.9604644775390625e-08 ;  /* 0x00000001ff0c7431 */ /* 0x000fe400000001ff */
[----:B------:R-:W-:Y:S01]  /*5e50*/  IMAD.MOV.U32 R8, RZ, RZ, 0x70 ;  /* 0x00000070ff087424 */ /* 0x000fe200078e00ff */
[----:B------:R3:W4:Y:S01]  /*5e60*/  LDC.64 R14, c[0x4][R16] ;  /* 0x01000000100e7b82 */ /* 0x0007220000000a00 */
[----:B------:R-:W1:Y:S01]  /*5e70*/  LDCU.64 UR6, c[0x4][0x88] ;  /* 0x01001100ff0677ac */ /* 0x000e620008000a00 */
[----:B------:R-:W-:Y:S01]  /*5e80*/  IMAD.MOV.U32 R13, RZ, RZ, RZ ;  /* 0x000000ffff0d7224 */ /* 0x000fe200078e00ff */
[----:B------:R-:W1:Y:S01]  /*5e90*/  LDCU.64 UR4, c[0x4][0x8] ;  /* 0x01000100ff0477ac */ /* 0x000e620008000a00 */
[----:B--2---:R-:W-:Y:S01]  /*5ea0*/  MOV R5, UR9 ;  /* 0x0000000900057c02 */ /* 0x004fe20008000f00 */
[----:B------:R-:W-:Y:S01]  /*5eb0*/  IMAD.U32 R4, RZ, RZ, UR8 ;  /* 0x00000008ff047e24 */ /* 0x000fe2000f8e00ff */
[----:B-1----:R-:W-:Y:S01]  /*5ec0*/  MOV R7, UR7 ;  /* 0x0000000700077c02 */ /* 0x002fe20008000f00 */
[----:B------:R-:W-:Y:S01]  /*5ed0*/  IMAD.U32 R6, RZ, RZ, UR6 ;  /* 0x00000006ff067e24 */ /* 0x000fe2000f8e00ff */
[----:B------:R-:W-:Y:S01]  /*5ee0*/  MOV R11, UR5 ;  /* 0x00000005000b7c02 */ /* 0x000fe20008000f00 */
[----:B------:R-:W-:Y:S02]  /*5ef0*/  IMAD.U32 R10, RZ, RZ, UR4 ;  /* 0x00000004ff0a7e24 */ /* 0x000fe4000f8e00ff */
[----:B------:R-:W-:Y:S07]  /*5f00*/  LEPC R20, `(.L_x_103) ;  /* 0x000000001014794e */ /* 0x000fee0000000000 */
[----:B---345:R-:W-:Y:S05]  /*5f10*/  CALL.ABS.NOINC R14 ;  /* 0x000000000e007343 */ /* 0x038fea0003c00000 */
.L_x_103:
[----:B------:R-:W1:Y:S01]  /*5f20*/  LDCU.64 UR8, c[0x4][0x80] ;  /* 0x01001000ff0877ac */ /* 0x000e620008000a00 */
[----:B------:R-:W2:Y:S01]  /*5f30*/  LDC.64 R16, c[0x4][R16] ;  /* 0x0100000010107b82 */ /* 0x000ea20000000a00 */
[----:B------:R-:W-:Y:S02]  /*5f40*/  HFMA2 R12, -RZ, RZ, 0, 5.9604644775390625e-08 ;  /* 0x00000001ff0c7431 */ /* 0x000fe400000001ff */
[----:B------:R-:W-:Y:S02]  /*5f50*/  IMAD.MOV.U32 R8, RZ, RZ, 0x70 ;  /* 0x00000070ff087424 */ /* 0x000fe400078e00ff */
[----:B------:R-:W-:Y:S01]  /*5f60*/  IMAD.MOV.U32 R13, RZ, RZ, RZ ;  /* 0x000000ffff0d7224 */ /* 0x000fe200078e00ff */
[----:B------:R-:W3:Y:S01]  /*5f70*/  LDCU.64 UR6, c[0x4][0x88] ;  /* 0x01001100ff0677ac */ /* 0x000ee20008000a00 */
[----:B------:R-:W4:Y:S01]  /*5f80*/  LDCU.64 UR4, c[0x4][0x8] ;  /* 0x01000100ff0477ac */ /* 0x000f220008000a00 */
[----:B-1----:R-:W-:Y:S02]  /*5f90*/  MOV R4, UR8 ;  /* 0x0000000800047c02 */ /* 0x002fe40008000f00 */
[----:B------:R-:W-:Y:S02]  /*5fa0*/  MOV R5, UR9 ;  /* 0x0000000900057c02 */ /* 0x000fe40008000f00 */
[----:B---3--:R-:W-:Y:S01]  /*5fb0*/  MOV R7, UR7 ;  /* 0x0000000700077c02 */ /* 0x008fe20008000f00 */
[----:B------:R-:W-:Y:S01]  /*5fc0*/  IMAD.U32 R6, RZ, RZ, UR6 ;  /* 0x00000006ff067e24 */ /* 0x000fe2000f8e00ff */
[----:B----4-:R-:W-:Y:S01]  /*5fd0*/  MOV R11, UR5 ;  /* 0x00000005000b7c02 */ /* 0x010fe20008000f00 */
[----:B------:R-:W-:Y:S02]  /*5fe0*/  IMAD.U32 R10, RZ, RZ, UR4 ;  /* 0x00000004ff0a7e24 */ /* 0x000fe4000f8e00ff */
[----:B------:R-:W-:Y:S07]  /*5ff0*/  LEPC R20, `(.L_x_102) ;  /* 0x000000001014794e */ /* 0x000fee0000000000 */
[----:B--2---:R-:W-:Y:S05]  /*6000*/  CALL.ABS.NOINC R16 ;  /* 0x0000000010007343 */ /* 0x004fea0003c00000 */
.L_x_102:
[----:B------:R-:W-:Y:S01]  /*6010*/  PLOP3.LUT P1, PT, PT, PT, PT, 0x8, 0x80 ;  /* 0x000000000080781c */ /* 0x000fe20003f2e170 */
[----:B------:R-:W-:Y:S01]  /*6020*/  UISETP.NE.AND UP1, UPT, UR51, URZ, UPT ;  /* 0x000000ff3300728c */ /* 0x000fe2000bf25270 */
[----:B------:R-:W2:Y:S05]  /*6030*/  LDC.64 R6, c[0x0][0x890] ;  /* 0x00022400ff067b82 */ /* 0x000eaa0000000a00 */
[----:B------:R-:W-:Y:S03]  /*6040*/  PLOP3.LUT P0, PT, PT, PT, UP1, 0x80, 0x8 ;  /* 0x000000000008781c */ /* 0x000fe60003f0f018 */
[----:B------:R-:W3:Y:S02]  /*6050*/  LDC.64 R4, c[0x0][0x8b0] ;  /* 0x00022c00ff047b82 */ /* 0x000ee40000000a00 */
[----:B------:R-:W4:Y:S01]  /*6060*/  @UP1 LDCU.64 UR4, c[0x0][0x888] ;  /* 0x00011100ff0417ac */ /* 0x000f220008000a00 */
[----:B--2---:R-:W-:Y:S04]  /*6070*/  ISETP.NE.U32.AND P3, PT, R6, RZ, PT ;  /* 0x000000ff0600720c */ /* 0x004fe80003f65070 */
[----:B------:R-:W-:Y:S01]  /*6080*/  ISETP.NE.AND.EX P3, PT, R7, RZ, PT, P3 ;  /* 0x000000ff0700720c */ /* 0x000fe20003f65330 */
[----:B----4-:R-:W-:Y:S01]  /*6090*/  @UP1 UISETP.NE.U32.AND UP0, UPT, UR4, URZ, UPT ;  /* 0x000000ff0400128c */ /* 0x010fe2000bf05070 */
[----:B---3--:R-:W-:Y:S02]  /*60a0*/  ISETP.NE.U32.AND P4, PT, R4, RZ, PT ;  /* 0x000000ff0400720c */ /* 0x008fe40003f85070 */
[----:B------:R-:W-:Y:S01]  /*60b0*/  @P0 PLOP3.LUT P1, PT, P3, PT, PT, 0x80, 0x8 ;  /* 0x000000000008081c */ /* 0x000fe20001f2f070 */
[----:B------:R-:W-:Y:S01]  /*60c0*/  @UP1 UISETP.NE.AND.EX UP0, UPT, UR5, URZ, UPT, UP0 ;  /* 0x000000ff0500128c */ /* 0x000fe2000bf05300 */
[----:B------:R-:W-:Y:S03]  /*60d0*/  ISETP.NE.AND.EX P4, PT, R5, RZ, PT, P4 ;  /* 0x000000ff0500720c */ /* 0x000fe60003f85340 */
[----:B------:R-:W-:Y:S04]  /*60e0*/  @UP1 USEL UR4, URZ, 0xffffffff, UP0 ;  /* 0xffffffffff041887 */ /* 0x000fe80008000000 */
[----:B------:R-:W-:Y:S08]  /*60f0*/  @!P3 BRA `(.L_x_104) ;  /* 0x000000000030b947 */ /* 0x000ff00003800000 */
[----:B------:R-:W-:Y:S01]  /*6100*/  ISETP.NE.U32.AND P2, PT, R232, RZ, PT ;  /* 0x000000ffe800720c */ /* 0x000fe20003f45070 */
[----:B------:R-:W2:Y:S01]  /*6110*/  LDCU.64 UR6, c[0x0][0x358] ;  /* 0x00006b00ff0677ac */ /* 0x000ea20008000a00 */
[----:B-1----:R-:W-:Y:S02]  /*6120*/  HFMA2 R0, -RZ, RZ, 0, 5.9604644775390625e-08 ;  /* 0x00000001ff007431 */ /* 0x002fe400000001ff */
[----:B------:R-:W-:Y:S01]  /*6130*/  IMAD.MOV.U32 R234, RZ, RZ, 0x1 ;  /* 0x00000001ffea7424 */ /* 0x000fe200078e00ff */
[----:B------:R-:W-:Y:S11]  /*6140*/  ISETP.NE.AND.EX P2, PT, R233, RZ, PT, P2 ;  /* 0x000000ffe900720c */ /* 0x000ff60003f45320 */
[----:B------:R-:W-:Y:S02]  /*6150*/  @!UPT UIADD3 URZ, UPT, UPT, URZ, URZ, URZ ;  /* 0x000000fffffff290 */ /* 0x000fe4000fffe0ff */
[----:B------:R-:W1:Y:S01]  /*6160*/  @P2 LDC.64 R8, c[0x0][0x888] ;  /* 0x00022200ff082b82 */ /* 0x000e620000000a00 */
[----:B------:R-:W-:Y:S01]  /*6170*/  @P2 IMAD R6, R6, UR36, RZ ;  /* 0x0000002406062c24 */ /* 0x000fe2000f8e02ff */
[----:B------:R-:W-:Y:S03]  /*6180*/  @!P2 PRMT R234, R0, 0x7610, R234 ;  /* 0x0000761000eaa816 */ /* 0x000fe600000000ea */
[----:B-1----:R-:W-:Y:S05]  /*6190*/  @P2 IMAD.WIDE R8, R6, 0x4, R8 ;  /* 0x0000000406082825 */ /* 0x002fea00078e0208 */
[----:B--2--5:R2:W5:Y:S02]  /*61a0*/  @P2 LDG.E R123, desc[UR6][R8.64] ;  /* 0x00000006087b2981 */ /* 0x024564000c1e1900 */
[----:B--2---:R-:W3:Y:S02]  /*61b0*/  @!P2 LDC R123, c[0x0][0x880] ;  /* 0x00022000ff7bab82 */ /* 0x004ee40000000800 */
.L_x_104:
[----:B------:R-:W-:Y:S05]  /*61c0*/  @!P4 BRA `(.L_x_105) ;  /* 0x000000000028c947 */ /* 0x000fea0003800000 */
[----:B------:R-:W2:Y:S01]  /*61d0*/  LDC.64 R6, c[0x0][0x8a8] ;  /* 0x00022a00ff067b82 */ /* 0x000ea20000000a00 */
[----:B------:R-:W4:Y:S01]  /*61e0*/  LDCU.64 UR6, c[0x0][0x358] ;  /* 0x00006b00ff0677ac */ /* 0x000f220008000a00 */
[----:B--2---:R-:W-:Y:S04]  /*61f0*/  ISETP.NE.U32.AND P2, PT, R6, RZ, PT ;  /* 0x000000ff0600720c */ /* 0x004fe80003f45070 */
[----:B------:R-:W-:Y:S11]  /*6200*/  ISETP.NE.AND.EX P2, PT, R7, RZ, PT, P2 ;  /* 0x000000ff0700720c */ /* 0x000ff60003f45320 */
[----:B------:R-:W-:Y:S02]  /*6210*/  @!UPT UIADD3 URZ, UPT, UPT, URZ, URZ, URZ ;  /* 0x000000fffffff290 */ /* 0x000fe4000fffe0ff */
[----:B------:R-:W2:Y:S01]  /*6220*/  @P2 LDC.64 R6, c[0x0][0x8a8] ;  /* 0x00022a00ff062b82 */ /* 0x000ea20000000a00 */
[----:B------:R-:W-:Y:S04]  /*6230*/  @P2 IMAD R4, R4, UR36, RZ ;  /* 0x0000002404042c24 */ /* 0x000fe8000f8e02ff */
[----:B--2---:R-:W-:Y:S05]  /*6240*/  @P2 IMAD.WIDE R6, R4, 0x4, R6 ;  /* 0x0000000404062825 */ /* 0x004fea00078e0206 */
[----:B----45:R2:W5:Y:S02]  /*6250*/  @P2 LDG.E R121, desc[UR6][R6.64] ;  /* 0x0000000606792981 */ /* 0x030564000c1e1900 */
[----:B--2---:R-:W4:Y:S02]  /*6260*/  @!P2 LDC R121, c[0x0][0x8a0] ;  /* 0x00022800ff79ab82 */ /* 0x004f240000000800 */
.L_x_105:
[----:B---3-5:R-:W-:Y:S01]  /*6270*/  @P0 FSETP.NEU.AND P4, PT, R123, RZ, PT ;  /* 0x000000ff7b00020b */ /* 0x028fe20003f8d000 */
[----:B-1----:R-:W-:Y:S01]  /*6280*/  IMAD.U32 R0, RZ, RZ, UR4 ;  /* 0x00000004ff007e24 */ /* 0x002fe2000f8e00ff */
[----:B------:R-:W-:Y:S01]  /*6290*/  @P0 LOP3.LUT P2, RZ, R234, 0xff, RZ, 0xc0, !PT ;  /* 0x000000ffeaff0812 */ /* 0x000fe2000784c0ff */
[----:B------:R-:W-:Y:S01]  /*62a0*/  BSSY B1, `(.L_x_106) ;  /* 0x000007f000017945 */ /* 0x000fe20003800000 */
[----:B------:R-:W-:Y:S02]  /*62b0*/  @P0 SEL R3, RZ, 0xffffffff, P4 ;  /* 0xffffffffff030807 */ /* 0x000fe40002000000 */
[----:B------:R-:W-:Y:S02]  /*62c0*/  CS2R R230, SRZ ;  /* 0x0000000000e67805 */ /* 0x000fe4000001ff00 */
[----:B------:R-:W-:Y:S02]  /*62d0*/  LEA R17, R120, UR43, 0x3 ;  /* 0x0000002b78117c11 */ /* 0x000fe4000f8e18ff */
[----:B------:R-:W-:Y:S02]  /*62e0*/  CS2R R228, SRZ ;  /* 0x0000000000e47805 */ /* 0x000fe4000001ff00 */
[----:B------:R-:W-:Y:S01]  /*62f0*/  @P1 SEL R3, R0, R3, !P2 ;  /* 0x0000000300031207 */ /* 0x000fe20005000000 */
[----:B------:R-:W-:Y:S01]  /*6300*/  IMAD.U32 R0, RZ, RZ, UR44 ;  /* 0x0000002cff007e24 */ /* 0x000fe2000f8e00ff */
[----:B------:R-:W-:Y:S02]  /*6310*/  PLOP3.LUT P5, PT, PT, PT, PT, 0x8, 0x80 ;  /* 0x000000000080781c */ /* 0x000fe40003fae170 */
[----:B------:R-:W-:Y:S02]  /*6320*/  CS2R R222, SRZ ;  /* 0x0000000000de7805 */ /* 0x000fe4000001ff00 */
[----:B------:R-:W-:Y:S02]  /*6330*/  @P0 LOP3.LUT R3, R3, 0x1, RZ, 0xc0, !PT ;  /* 0x0000000103030812 */ /* 0x000fe400078ec0ff */
[----:B------:R-:W-:Y:S02]  /*6340*/  CS2R R220, SRZ ;  /* 0x0000000000dc7805 */ /* 0x000fe4000001ff00 */
[----:B------:R-:W-:Y:S02]  /*6350*/  LEA R0, R0, UR43, 0x3 ;  /* 0x0000002b00007c11 */ /* 0x000fe4000f8e18ff */
[----:B------:R-:W-:Y:S02]  /*6360*/  CS2R R214, SRZ ;  /* 0x0000000000d67805 */ /* 0x000fe4000001ff00 */
[----:B------:R-:W-:Y:S01]  /*6370*/  ISETP.NE.U32.OR P6, PT, R3, 0x1, !P0 ;  /* 0x000000010300780c */ /* 0x000fe200047c5470 */
[----:B------:R-:W-:Y:S01]  /*6380*/  IMAD.U32 R3, RZ, RZ, UR48 ;  /* 0x00000030ff037e24 */ /* 0x000fe2000f8e00ff */
[----:B------:R-:W-:Y:S02]  /*6390*/  CS2R R212, SRZ ;  /* 0x0000000000d47805 */ /* 0x000fe4000001ff00 */
[----:B------:R-:W-:Y:S02]  /*63a0*/  CS2R R206, SRZ ;  /* 0x0000000000ce7805 */ /* 0x000fe4000001ff00 */
[----:B------:R-:W-:Y:S02]  /*63b0*/  P2R R240, PR, RZ, 0x40 ;  /* 0x00000040fff07803 */ /* 0x000fe40000000000 */
[----:B------:R-:W-:Y:S02]  /*63c0*/  CS2R R204, SRZ ;  /* 0x0000000000cc7805 */ /* 0x000fe4000001ff00 */
[----:B------:R-:W-:Y:S02]  /*63d0*/  LOP3.LUT R3, R3, 0x1, RZ, 0x3c, !PT ;  /* 0x0000000103037812 */ /* 0x000fe400078e3cff */
[----:B------:R-:W-:Y:S02]  /*63e0*/  CS2R R198, SRZ ;  /* 0x0000000000c67805 */ /* 0x000fe4000001ff00 */
[----:B------:R-:W-:Y:S02]  /*63f0*/  CS2R R196, SRZ ;  /* 0x0000000000c47805 */ /* 0x000fe4000001ff00 */
[----:B------:R-:W-:Y:S02]  /*6400*/  CS2R R190, SRZ ;  /* 0x0000000000be7805 */ /* 0x000fe4000001ff00 */
[----:B------:R-:W-:Y:S02]  /*6410*/  CS2R R188, SRZ ;  /* 0x0000000000bc7805 */ /* 0x000fe4000001ff00 */
[----:B------:R-:W-:Y:S02]  /*6420*/  CS2R R182, SRZ ;  /* 0x0000000000b67805 */ /* 0x000fe4000001ff00 */
[----:B------:R-:W-:Y:S02]  /*6430*/  CS2R R180, SRZ ;  /* 0x0000000000b47805 */ /* 0x000fe4000001ff00 */
[----:B------:R-:W-:Y:S02]  /*6440*/  @P6 SHF.L.U32 R4, R3, 0x1f, RZ ;  /* 0x0000001f03046819 */ /* 0x000fe400000006ff */
[----:B------:R-:W-:Y:S02]  /*6450*/  CS2R R174, SRZ ;  /* 0x0000000000ae7805 */ /* 0x000fe4000001ff00 */
[----:B------:R-:W-:Y:S02]  /*6460*/  CS2R R172, SRZ ;  /* 0x0000000000ac7805 */ /* 0x000fe4000001ff00 */
[----:B------:R-:W-:Y:S01]  /*6470*/  CS2R R166, SRZ ;  /* 0x0000000000a67805 */ /* 0x000fe2000001ff00 */
[----:B------:R1:W2:Y:S01]  /*6480*/  @P6 SYNCS.PHASECHK.TRANS64.TRYWAIT P0, [R0+URZ+0x120], R4 ;  /* 0x00012004000065a7 */ /* 0x0002a200080011ff */
[----:B------:R-:W-:Y:S02]  /*6490*/  CS2R R164, SRZ ;  /* 0x0000000000a47805 */ /* 0x000fe4000001ff00 */
        /* <DEDUP_REMOVED lines=10> */
[----:B-1----:R-:W-:Y:S04]  /*6540*/  SHF.L.U32 R4, R239, 0x1f, RZ ;  /* 0x0000001fef047819 */ /* 0x002fe800000006ff */
[----:B------:R1:W3:Y:S01]  /*6550*/  SYNCS.PHASECHK.TRANS64.TRYWAIT P4, [R17+URZ+0x170], R4 ;  /* 0x00017004110075a7 */ /* 0x0002e200080811ff */
[----:B--2---:R-:W-:Y:S01]  /*6560*/  @P6 PLOP3.LUT P5, PT, P0, PT, PT, 0x8, 0x80 ;  /* 0x000000000080681c */ /* 0x004fe200007ae170 */
[----:B------:R-:W-:Y:S01]  /*6570*/  @!UPT UIADD3 URZ, UPT, UPT, URZ, URZ, URZ ;  /* 0x000000fffffff290 */ /* 0x000fe2000fffe0ff */
[----:B-1----:R-:W-:Y:S11]  /*6580*/  @!P6 BRA `(.L_x_107) ;  /* 0x000000040040e947 */ /* 0x002ff60003800000 */
[----:B------:R-:W-:Y:S01]  /*6590*/  ISETP.NE.U32.AND P0, PT, RZ, UR58, PT ;  /* 0x0000003aff007c0c */ /* 0x000fe2000bf05070 */
[----:B------:R-:W-:Y:S01]  /*65a0*/  BSSY B0, `(.L_x_108) ;  /* 0x000001b000007945 */ /* 0x000fe20003800000 */
[----:B------:R-:W-:Y:S02]  /*65b0*/  FSETP.NEU.AND P2, PT, R123, RZ, PT ;  /* 0x000000ff7b00720b */ /* 0x000fe40003f4d000 */
[----:B------:R-:W-:Y:S02]  /*65c0*/  ISETP.NE.AND.EX P0, PT, RZ, UR59, PT, P0 ;  /* 0x0000003bff007c0c */ /* 0x000fe4000bf05300 */
[----:B------:R-:W-:Y:S02]  /*65d0*/  LOP3.LUT P1, RZ, R234, 0xff, RZ, 0xc0, !PT ;  /* 0x000000ffeaff7812 */ /* 0x000fe4000782c0ff */
[----:B------:R-:W-:Y:S02]  /*65e0*/  SEL R5, RZ, 0xffffffff, P2 ;  /* 0xffffffffff057807 */ /* 0x000fe40001000000 */
[----:B------:R-:W-:Y:S04]  /*65f0*/  SEL R6, RZ, 0xffffffff, P0 ;  /* 0xffffffffff067807 */ /* 0x000fe80000000000 */
[----:B------:R-:W-:Y:S04]  /*6600*/  @P3 SEL R5, R6, R5, !P1 ;  /* 0x0000000506053207 */ /* 0x000fe80004800000 */
[----:B------:R-:W-:Y:S04]  /*6610*/  LOP3.LUT R5, R5, 0x1, RZ, 0xc0, !PT ;  /* 0x0000000105057812 */ /* 0x000fe800078ec0ff */
[----:B------:R-:W-:Y:S11]  /*6620*/  ISETP.NE.U32.AND P0, PT, R5, 0x1, PT ;  /* 0x000000010500780c */ /* 0x000ff60003f05070 */
[----:B------:R-:W-:Y:S02]  /*6630*/  @!UPT UIADD3 URZ, UPT, UPT, URZ, URZ, URZ ;  /* 0x000000fffffff290 */ /* 0x000fe4000fffe0ff */
[----:B------:R-:W1:Y:S02]  /*6640*/  @P0 S2R R6, SR_TID.X ;  /* 0x0000000000060919 */ /* 0x000e640000002100 */
[----:B-1----:R-:W-:Y:S01]  /*6650*/  @P0 SHF.R.U32.HI R7, RZ, 0x1, R6 ;  /* 0x00000001ff070819 */ /* 0x002fe20000011606 */
[C---:B------:R-:W-:Y:S02]  /*6660*/  @P0 IMAD.SHL.U32 R9, R6.reuse, 0x10, RZ ;  /* 0x0000001006090824 */ /* 0x040fe400078e00ff */
[C---:B------:R-:W-:Y:S02]  /*6670*/  @P0 IMAD.SHL.U32 R10, R6.reuse, 0x20, RZ ;  /* 0x00000020060a0824 */ /* 0x040fe400078e00ff */
[----:B------:R-:W-:Y:S01]  /*6680*/  @P0 IMAD.SHL.U32 R5, R6, 0x4, RZ ;  /* 0x0000000406050824 */ /* 0x000fe200078e00ff */
[----:B------:R-:W-:Y:S02]  /*6690*/  @P0 LOP3.LUT R9, R9, 0x600, RZ, 0xc0, !PT ;  /* 0x0000060009090812 */ /* 0x000fe400078ec0ff */
[----:B------:R-:W-:Y:S02]  /*66a0*/  @P0 LOP3.LUT R8, R10, 0xc0, RZ, 0xc0, !PT ;  /* 0x000000c00a080812 */ /* 0x000fe400078ec0ff */
[--C-:B------:R-:W-:Y:S02]  /*66b0*/  @P0 LOP3.LUT R9, R9, 0x20, R10.reuse, 0xf8, !PT ;  /* 0x0000002009090812 */ /* 0x100fe400078ef80a */
[----:B------:R-:W-:Y:S02]  /*66c0*/  @P0 LOP3.LUT R7, R8, 0x8, R7, 0xf8, !PT ;  /* 0x0000000808070812 */ /* 0x000fe400078ef807 */
[----:B------:R-:W-:Y:S02]  /*66d0*/  @P0 LOP3.LUT R9, R9, 0x100, R10, 0xf8, !PT ;  /* 0x0000010009090812 */ /* 0x000fe400078ef80a */
[----:B------:R-:W-:Y:S01]  /*66e0*/  @P0 LOP3.LUT R5, R7, 0x18, R5, 0x78, !PT ;  /* 0x0000001807050812 */ /* 0x000fe200078e7805 */
[----:B------:R-:W-:Y:S03]  /*66f0*/  IMAD.U32 R7, RZ, RZ, UR44 ;  /* 0x0000002cff077e24 */ /* 0x000fe6000f8e00ff */
[----:B------:R-:W-:Y:S01]  /*6700*/  @P0 LOP3.LUT R5, R9, R5, RZ, 0xfc, !PT ;  /* 0x0000000509050212 */ /* 0x000fe200078efcff */
[----:B------:R-:W-:Y:S06]  /*6710*/  @!P5 BRA `(.L_x_109) ;  /* 0x00000000000cd947 */ /* 0x000fec0003800000 */
[----:B------:R-:W-:Y:S04]  /*6720*/  SHF.L.U32 R3, R3, 0x1f, RZ ;  /* 0x0000001f03037819 */ /* 0x000fe800000006ff */
[----:B------:R-:W1:Y:S02]  /*6730*/  SYNCS.PHASECHK.TRANS64.TRYWAIT P1, [R0+URZ+0x120], R3 ;  /* 0x00012003000075a7 */ /* 0x000e6400080211ff */
[----:B-1----:R-:W-:Y:S05]  /*6740*/  @!P1 BRA `(.L_x_110) ;  /* 0x0000003c00489947 */ /* 0x002fea0003800000 */
.L_x_109:
[----:B------:R-:W-:Y:S05]  /*6750*/  BSYNC B0 ;  /* 0x0000000000007941 */ /* 0x000fea0003800000 */
.L_x_108:
[----:B------:R-:W-:Y:S01]  /*6760*/  @P0 LOP3.LUT P2, RZ, R6, 0x4, RZ, 0xc0, !PT ;  /* 0x0000000406ff0812 */ /* 0x000fe2000784c0ff */
[----:B------:R-:W-:Y:S01]  /*6770*/  @P0 IMAD R5, R7, 0x3800, R5 ;  /* 0x0000380007050824 */ /* 0x000fe200078e0205 */
[----:B------:R-:W-:Y:S02]  /*6780*/  PLOP3.LUT P1, PT, PT, PT, PT, 0x8, 0x80 ;  /* 0x000000000080781c */ /* 0x000fe40003f2e170 */
[----:B------:R-:W-:Y:S02]  /*6790*/  CS2R R130, SRZ ;  /* 0x0000000000827805 */ /* 0x000fe4000001ff00 */
[----:B------:R-:W-:Y:S02]  /*67a0*/  @P0 PLOP3.LUT P1, PT, P2, PT, PT, 0x80, 0x8 ;  /* 0x000000000008081c */ /* 0x000fe4000172f070 */
[----:B------:R-:W-:Y:S02]  /*67b0*/  CS2R R128, SRZ ;  /* 0x0000000000807805 */ /* 0x000fe4000001ff00 */
[----:B------:R-:W-:Y:S02]  /*67c0*/  @P0 LEA R5, R5, UR43, 0x1 ;  /* 0x0000002b05050c11 */ /* 0x000fe4000f8e08ff */
        /* <DEDUP_REMOVED lines=23> */
[----:B------:R-:W-:Y:S01]  /*6940*/  CS2R R212, SRZ ;  /* 0x0000000000d47805 */ /* 0x000fe2000001ff00 */
[----:B------:R-:W-:Y:S01]  /*6950*/  IMAD.MOV.U32 R230, RZ, RZ, RZ ;  /* 0x000000ffffe67224 */ /* 0x000fe200078e00ff */
[----:B------:R-:W-:Y:S01]  /*6960*/  CS2R R228, SRZ ;  /* 0x0000000000e47805 */ /* 0x000fe2000001ff00 */
[----:B------:R-:W-:Y:S05]  /*6970*/  @P0 WARPSYNC.ALL ;  /* 0x0000000000000948 */ /* 0x000fea0003800000 */
[----:B------:R2:W2:Y:S01]  /*6980*/  @P0 LDSM.16.M88.4 R128, [R5+0x400] ;  /* 0x000400000580083b */ /* 0x0004a20000000200 */
[C---:B-1----:R-:W-:Y:S02]  /*6990*/  @P0 VIADD R3, R5.reuse, 0x400 ;  /* 0x0000040005030836 */ /* 0x042fe40000000000 */
[----:B------:R-:W-:Y:S01]  /*69a0*/  @P0 VIADD R0, R5, 0x420 ;  /* 0x0000042005000836 */ /* 0x000fe20000000000 */
[----:B------:R1:W1:Y:S01]  /*69b0*/  @P0 LDSM.16.M88.4 R140, [R5+0x1400] ;  /* 0x00140000058c083b */ /* 0x0002620000000200 */
[----:B------:R-:W-:Y:S03]  /*69c0*/  @P1 VIADD R0, R3, 0xffffffe0 ;  /* 0xffffffe003001836 */ /* 0x000fe60000000000 */
[----:B------:R1:W1:Y:S04]  /*69d0*/  @P0 LDSM.16.M88.4 R156, [R5+0x2400] ;  /* 0x00240000059c083b */ /* 0x0002680000000200 */
[----:B------:R1:W1:Y:S04]  /*69e0*/  @P0 LDSM.16.M88.4 R172, [R5+0x3400] ;  /* 0x0034000005ac083b */ /* 0x0002680000000200 */
[----:B------:R1:W1:Y:S04]  /*69f0*/  @P0 LDSM.16.M88.4 R188, [R5+0x4400] ;  /* 0x0044000005bc083b */ /* 0x0002680000000200 */
[----:B------:R1:W1:Y:S04]  /*6a00*/  @P0 LDSM.16.M88.4 R204, [R5+0x5400] ;  /* 0x0054000005cc083b */ /* 0x0002680000000200 */
[----:B------:R1:W1:Y:S04]  /*6a10*/  @P0 LDSM.16.M88.4 R220, [R5+0x6400] ;  /* 0x0064000005dc083b */ /* 0x0002680000000200 */
[----:B------:R1:W1:Y:S04]  /*6a20*/  @P0 LDSM.16.M88.4 R132, [R0] ;  /* 0x000000000084083b */ /* 0x0002680000000200 */
[----:B------:R1:W1:Y:S04]  /*6a30*/  @P0 LDSM.16.M88.4 R148, [R0+0x1000] ;  /* 0x001000000094083b */ /* 0x0002680000000200 */
[----:B------:R1:W1:Y:S04]  /*6a40*/  @P0 LDSM.16.M88.4 R164, [R0+0x2000] ;  /* 0x0020000000a4083b */ /* 0x0002680000000200 */
[----:B------:R1:W1:Y:S04]  /*6a50*/  @P0 LDSM.16.M88.4 R180, [R0+0x3000] ;  /* 0x0030000000b4083b */ /* 0x0002680000000200 */
[----:B------:R1:W1:Y:S04]  /*6a60*/  @P0 LDSM.16.M88.4 R196, [R0+0x4000] ;  /* 0x0040000000c4083b */ /* 0x0002680000000200 */
[----:B------:R1:W1:Y:S04]  /*6a70*/  @P0 LDSM.16.M88.4 R212, [R0+0x5000] ;  /* 0x0050000000d4083b */ /* 0x0002680000000200 */
[----:B--2---:R1:W1:Y:S02]  /*6a80*/  @P0 LDSM.16.M88.4 R228, [R0+0x6000] ;  /* 0x0060000000e4083b */ /* 0x0042640000000200 */
.L_x_107:
[----:B------:R-:W-:Y:S05]  /*6a90*/  BSYNC B1 ;  /* 0x0000000000017941 */ /* 0x000fea0003800000 */
.L_x_106:
[----:B-1----:R-:W-:Y:S04]  /*6aa0*/  LEA.HI R0, R120, R120, RZ, 0x1 ;  /* 0x0000007878007211 */ /* 0x002fe800078f08ff */
[----:B------:R-:W-:Y:S02]  /*6ab0*/  SHF.R.U32.HI R3, RZ, 0x1, R0 ;  /* 0x00000001ff037819 */ /* 0x000fe40000011600 */
[----:B------:R-:W-:Y:S03]  /*6ac0*/  LOP3.LUT R0, R0, 0xffe, RZ, 0xc0, !PT ;  /* 0x00000ffe00007812 */ /* 0x000fe600078ec0ff */
[----:B------:R-:W-:Y:S02]  /*6ad0*/  IMAD R3, R3, 0xe0, R2 ;  /* 0x000000e003037824 */ /* 0x000fe400078e0202 */
[----:B------:R-:W-:Y:S04]  /*6ae0*/  IMAD.IADD R0, R120, 0x1, -R0 ;  /* 0x0000000178007824 */ /* 0x000fe800078e0a00 */
[----:B------:R-:W-:Y:S05]  /*6af0*/  IMAD R16, R0, 0x100000, R3 ;  /* 0x0010000000107824 */ /* 0x000fea00078e0203 */
[----:B------:R-:W-:Y:S04]  /*6b00*/  SHF.R.U32.HI R0, RZ, 0x15, R16 ;  /* 0x00000015ff007819 */ /* 0x000fe80000011610 */
[----:B------:R-:W-:Y:S01]  /*6b10*/  LOP3.LUT P0, RZ, R0, 0x3, R235, 0x48, !PT ;  /* 0x0000000300ff7812 */ /* 0x000fe200078048eb */
[----:B------:R-:W-:Y:S01]  /*6b20*/  @!UPT UIADD3 URZ, UPT, UPT, URZ, URZ, URZ ;  /* 0x000000fffffff290 */ /* 0x000fe2000fffe0ff */
[----:B---3--:R-:W-:Y:S11]  /*6b30*/  @P4 BRA `(.L_x_111) ;  /* 0x0000000000084947 */ /* 0x008ff60003800000 */
[----:B------:R-:W1:Y:S02]  /*6b40*/  SYNCS.PHASECHK.TRANS64.TRYWAIT P1, [R17+URZ+0x170], R4 ;  /* 0x00017004110075a7 */ /* 0x000e6400080211ff */
[----:B-1----:R-:W-:Y:S05]  /*6b50*/  @!P1 BRA `(.L_x_112) ;  /* 0x0000003800589947 */ /* 0x002fea0003800000 */
.L_x_111:
[----:B------:R-:W-:Y:S05]  /*6b60*/  @!P0 BRA `(.L_x_113) ;  /* 0x0000000000408947 */ /* 0x000fea0003800000 */
[----:B------:R-:W2:Y:S01]  /*6b70*/  LDCU.64 UR8, c[0x4][0x70] ;  /* 0x01000e00ff0877ac */ /* 0x000ea20008000a00 */
[----:B------:R-:W-:Y:S01]  /*6b80*/  MOV R15, 0x0 ;  /* 0x00000000000f7802 */ /* 0x000fe20000000f00 */
[----:B------:R-:W-:Y:S02]  /*6b90*/  HFMA2 R12, -RZ, RZ, 0, 5.9604644775390625e-08 ;  /* 0x00000001ff0c7431 */ /* 0x000fe400000001ff */
[----:B------:R-:W-:Y:S02]  /*6ba0*/  IMAD.MOV.U32 R8, RZ, RZ, 0x192 ;  /* 0x00000192ff087424 */ /* 0x000fe400078e00ff */
[----:B------:R-:W-:Y:S01]  /*6bb0*/  IMAD.MOV.U32 R13, RZ, RZ, RZ ;  /* 0x000000ffff0d7224 */ /* 0x000fe200078e00ff */
[----:B------:R-:W3:Y:S01]  /*6bc0*/  LDCU.64 UR6, c[0x4][0x78] ;  /* 0x01000f00ff0677ac */ /* 0x000ee20008000a00 */
[----:B------:R-:W4:Y:S01]  /*6bd0*/  LDC.64 R14, c[0x4][R15] ;  /* 0x010000000f0e7b82 */ /* 0x000f220000000a00 */
[----:B------:R-:W5:Y:S01]  /*6be0*/  LDCU.64 UR4, c[0x4][0x10] ;  /* 0x01000200ff0477ac */ /* 0x000f620008000a00 */
[----:B--2---:R-:W-:Y:S01]  /*6bf0*/  MOV R5, UR9 ;  /* 0x0000000900057c02 */ /* 0x004fe20008000f00 */
[----:B-1----:R-:W-:Y:S01]  /*6c00*/  IMAD.U32 R4, RZ, RZ, UR8 ;  /* 0x00000008ff047e24 */ /* 0x002fe2000f8e00ff */
[----:B---3--:R-:W-:Y:S01]  /*6c10*/  MOV R7, UR7 ;  /* 0x0000000700077c02 */ /* 0x008fe20008000f00 */
[----:B------:R-:W-:Y:S01]  /*6c20*/  IMAD.U32 R6, RZ, RZ, UR6 ;  /* 0x00000006ff067e24 */ /* 0x000fe2000f8e00ff */
[----:B-----5:R-:W-:Y:S01]  /*6c30*/  MOV R11, UR5 ;  /* 0x00000005000b7c02 */ /* 0x020fe20008000f00 */
[----:B------:R-:W-:Y:S02]  /*6c40*/  IMAD.U32 R10, RZ, RZ, UR4 ;  /* 0x00000004ff0a7e24 */ /* 0x000fe4000f8e00ff */
[----:B------:R-:W-:Y:S07]  /*6c50*/  LEPC R20, `(.L_x_113) ;  /* 0x000000001014794e */ /* 0x000fee0000000000 */
[----:B----4-:R-:W-:Y:S05]  /*6c60*/  CALL.ABS.NOINC R14 ;  /* 0x000000000e007343 */ /* 0x010fea0003c00000 */
.L_x_113:
[----:B------:R-:W-:Y:S05]  /*6c70*/  WARPSYNC.ALL ;  /* 0x0000000000007948 */ /* 0x000fea0003800000 */
[C---:B------:R-:W-:Y:S01]  /*6c80*/  R2UR UR4, R16.reuse ;  /* 0x00000000100472ca */ /* 0x040fe200000e0000 */
[----:B------:R-:W-:Y:S05]  /*6c90*/  VIADD R0, R16, 0x20 ;  /* 0x0000002010007836 */ /* 0x000fea0000000000 */
[----:B------:R-:W-:Y:S04]  /*6ca0*/  SHF.R.U32.HI R0, RZ, 0x15, R0 ;  /* 0x00000015ff007819 */ /* 0x000fe80000011600 */
[----:B------:R-:W-:Y:S03]  /*6cb0*/  LOP3.LUT P0, RZ, R0, 0x3, R235, 0x48, !PT ;  /* 0x0000000300ff7812 */ /* 0x000fe600078048eb */
[----:B------:R-:W2:Y:S10]  /*6cc0*/  LDTM.16dp256bit.x4 R104, tmem[UR4] ;  /* 0x00000004006879ee */ /* 0x000eb40008120000 */
[----:B--2---:R-:W-:Y:S05]  /*6cd0*/  @!P0 BRA `(.L_x_114) ;  /* 0x0000000000408947 */ /* 0x004fea0003800000 */
        /* <DEDUP_REMOVED lines=16> */
.L_x_114:
[----:B------:R-:W-:Y:S05]  /*6de0*/  WARPSYNC.ALL ;  /* 0x0000000000007948 */ /* 0x000fea0003800000 */
[C---:B------:R-:W-:Y:S01]  /*6df0*/  R2UR UR4, R16.reuse ;  /* 0x00000000100472ca */ /* 0x040fe200000e0000 */
[----:B------:R-:W-:Y:S05]  /*6e00*/  VIADD R0, R16, 0x40 ;  /* 0x0000004010007836 */ /* 0x000fea0000000000 */
[----:B------:R-:W-:Y:S04]  /*6e10*/  SHF.R.U32.HI R0, RZ, 0x15, R0 ;  /* 0x00000015ff007819 */ /* 0x000fe80000011600 */
[----:B------:R-:W-:Y:S03]  /*6e20*/  LOP3.LUT P0, RZ, R0, 0x3, R235, 0x48, !PT ;  /* 0x0000000300ff7812 */ /* 0x000fe600078048eb */
[----:B------:R-:W2:Y:S10]  /*6e30*/  LDTM.16dp256bit.x4 R88, tmem[UR4+0x20] ;  /* 0x00002004005879ee */ /* 0x000eb40008120000 */
        /* <DEDUP_REMOVED lines=17> */
.L_x_115:
        /* <DEDUP_REMOVED lines=23> */
.L_x_116:
        /* <DEDUP_REMOVED lines=23> */
.L_x_117:
        /* <DEDUP_REMOVED lines=23> */
.L_x_118:
        /* <DEDUP_REMOVED lines=23> */
.L_x_119:
[----:B-1----:R-:W1:Y:S01]  /*7510*/  S2R R4, SR_TID.X ;  /* 0x0000000000047919 */ /* 0x002e620000002100 */
[----:B------:R-:W-:Y:S05]  /*7520*/  WARPSYNC.ALL ;  /* 0x0000000000007948 */ /* 0x000fea0003800000 */
[C---:B-1----:R-:W-:Y:S01]  /*7530*/  LOP3.LUT P2, R0, R4.reuse, 0x60, RZ, 0xc0, !PT ;  /* 0x0000006004007812 */ /* 0x042fe2000784c0ff */
[----:B------:R-:W-:Y:S01]  /*7540*/  HADD2.F32 R122, -RZ, R128.H0_H0 ;  /* 0x20000080ff7a7230 */ /* 0x000fe20000004100 */
[C---:B------:R-:W-:Y:S01]  /*7550*/  SHF.L.U32 R242, R4.reuse, 0x5, RZ ;  /* 0x0000000504f27819 */ /* 0x040fe200000006ff */
[--C-:B------:R-:W-:Y:S01]  /*7560*/  HADD2.F32 R125, -RZ, R129.reuse.H0_H0 ;  /* 0x20000081ff7d7230 */ /* 0x100fe20000004100 */
[----:B------:R-:W-:Y:S01]  /*7570*/  SHF.L.U32 R218, R4, 0x4, RZ ;  /* 0x0000000404da7819 */ /* 0x000fe200000006ff */
[----:B------:R-:W-:Y:S01]  /*7580*/  HADD2.F32 R126, -RZ, R129.H1_H1 ;  /* 0x30000081ff7e7230 */ /* 0x000fe20000004100 */
[----:B------:R-:W-:Y:S01]  /*7590*/  SHF.R.U32.HI R241, RZ, 0x1, R4 ;  /* 0x00000001fff17819 */ /* 0x000fe20000011604 */
[----:B------:R-:W-:Y:S01]  /*75a0*/  HADD2.F32 R127, -RZ, R130.H0_H0 ;  /* 0x20000082ff7f7230 */ /* 0x000fe20000004100 */
[----:B------:R-:W-:Y:S01]  /*75b0*/  LOP3.LUT R5, R242, 0xc0, RZ, 0xc0, !PT ;  /* 0x000000c0f2057812 */ /* 0x000fe200078ec0ff */
[----:B------:R-:W-:Y:S01]  /*75c0*/  HADD2.F32 R124, -RZ, R128.H1_H1 ;  /* 0x30000080ff7c7230 */ /* 0x000fe20000004100 */
[----:B------:R-:W-:Y:S01]  /*75d0*/  R2UR UR4, R16 ;  /* 0x00000000100472ca */ /* 0x000fe200000e0000 */
[----:B----4-:R-:W-:Y:S01]  /*75e0*/  FMUL R3, R121, R105 ;  /* 0x0000006979037220 */ /* 0x010fe20000400000 */
[----:B------:R-:W-:Y:S01]  /*75f0*/  LOP3.LUT R241, R5, 0x8, R241, 0xf8, !PT ;  /* 0x0000000805f17812 */ /* 0x000fe200078ef8f1 */
[C---:B------:R-:W-:Y:S01]  /*7600*/  FMUL R20, R121.reuse, R106 ;  /* 0x0000006a79147220 */ /* 0x040fe20000400000 */
[C---:B------:R-:W-:Y:S01]  /*7610*/  SHF.L.U32 R224, R4.reuse, 0x2, RZ ;  /* 0x0000000204e07819 */ /* 0x040fe200000006ff */
[----:B------:R-:W-:Y:S01]  /*7620*/  FMUL R21, R121, R107 ;  /* 0x0000006b79157220 */ /* 0x000fe20000400000 */
[----:B------:R-:W-:Y:S01]  /*7630*/  R2UR UR5, R17 ;  /* 0x00000000110572ca */ /* 0x000fe200000e0000 */
[----:B------:R-:W-:Y:S01]  /*7640*/  HADD2.F32 R128, -RZ, R130.H1_H1 ;  /* 0x30000082ff807230 */ /* 0x000fe20000004100 */
[----:B------:R-:W-:Y:S01]  /*7650*/  LOP3.LUT P0, RZ, R4, 0x4, RZ, 0xc0, !PT ;  /* 0x0000000404ff7812 */ /* 0x000fe2000780c0ff */
[C---:B------:R-:W-:Y:S01]  /*7660*/  FMUL R22, R121.reuse, R108 ;  /* 0x0000006c79167220 */ /* 0x040fe20000400000 */
[--C-:B------:R-:W-:Y:S02]  /*7670*/  HADD2.F32 R129, -RZ, R131.reuse.H0_H0 ;  /* 0x20000083ff817230 */ /* 0x100fe40000004100 */
[C---:B------:R-:W-:Y:S01]  /*7680*/  FMUL R23, R121.reuse, R109 ;  /* 0x0000006d79177220 */ /* 0x040fe20000400000 */
[----:B------:R-:W-:Y:S01]  /*7690*/  HADD2.F32 R130, -RZ, R131.H1_H1 ;  /* 0x30000083ff827230 */ /* 0x000fe20000004100 */
[----:B------:R-:W1:Y:S01]  /*76a0*/  LDTM.16dp256bit.x4 R4, tmem[UR4+0xc0] ;  /* 0x0000c004000479ee */ /* 0x000e620008120000 */
[----:B------:R-:W-:Y:S01]  /*76b0*/  NOP ;  /* 0x0000000000007918 */ /* 0x000fe20000000000 */
[C---:B------:R-:W-:Y:S01]  /*76c0*/  FMUL R108, R121.reuse, R114 ;  /* 0x00000072796c7220 */ /* 0x040fe20000400000 */
[C---:B------:R-:W-:Y:S01]  /*76d0*/  FMUL R105, R121.reuse, R111 ;  /* 0x0000006f79697220 */ /* 0x040fe20000400000 */
[C---:B------:R-:W-:Y:S01]  /*76e0*/  FMUL R109, R121.reuse, R115 ;  /* 0x00000073796d7220 */ /* 0x040fe20000400000 */
[--C-:B------:R-:W-:Y:S01]  /*76f0*/  HADD2.F32 R114, -RZ, R132.reuse.H0_H0 ;  /* 0x20000084ff727230 */ /* 0x100fe20000004100 */
[----:B------:R-:W-:Y:S01]  /*7700*/  UIADD3 UR4, UPT, UPT, UR5, 0x190, URZ ;  /* 0x0000019005047890 */ /* 0x000fe2000fffe0ff */
[C---:B------:R-:W-:Y:S01]  /*7710*/  FMUL R106, R121.reuse, R112 ;  /* 0x00000070796a7220 */ /* 0x040fe20000400000 */
[----:B------:R-:W-:Y:S02]  /*7720*/  HADD2.F32 R115, -RZ, R132.H1_H1 ;  /* 0x30000084ff737230 */ /* 0x000fe40000004100 */
[C---:B------:R-:W-:Y:S01]  /*7730*/  FMUL R107, R121.reuse, R113 ;  /* 0x00000071796b7220 */ /* 0x040fe20000400000 */
[----:B------:R-:W-:Y:S01]  /*7740*/  UPRMT UR4, UR60, 0x654, UR4 ;  /* 0x000006543c047896 */ /* 0x000fe20008000004 */
[C---:B------:R-:W-:Y:S01]  /*7750*/  FMUL R111, R121.reuse, R117 ;  /* 0x00000075796f7220 */ /* 0x040fe20000400000 */
[C---:B------:R-:W-:Y:S01]  /*7760*/  FMUL R112, R121.reuse, R118 ;  /* 0x0000007679707220 */ /* 0x040fe20000400000 */
[----:B------:R-:W-:Y:S02]  /*7770*/  HADD2.F32 R117, -RZ, R133.H1_H1 ;  /* 0x30000085ff757230 */ /* 0x000fe40000004100 */
[C---:B------:R-:W-:Y:S01]  /*7780*/  FMUL R113, R121.reuse, R119 ;  /* 0x0000007779717220 */ /* 0x040fe20000400000 */
[--C-:B------:R-:W-:Y:S02]  /*7790*/  HADD2.F32 R118, -RZ, R134.reuse.H0_H0 ;  /* 0x20000086ff767230 */ /* 0x100fe40000004100 */
[C---:B------:R-:W-:Y:S01]  /*77a0*/  FMUL R88, R121.reuse, R88 ;  /* 0x0000005879587220 */ /* 0x040fe20000400000 */
[----:B------:R-:W-:Y:S02]  /*77b0*/  HADD2.F32 R119, -RZ, R134.H1_H1 ;  /* 0x30000086ff777230 */ /* 0x000fe40000004100 */
[C---:B------:R-:W-:Y:S01]  /*77c0*/  FMUL R89, R121.reuse, R89 ;  /* 0x0000005979597220 */ /* 0x040fe20000400000 */
[----:B-1----:R-:W-:Y:S01]  /*77d0*/  SYNCS.ARRIVE.TRANS64.RED.A1T0 RZ, [UR4], RZ ;  /* 0x000000ffffff79a7 */ /* 0x002fe20008100404 */
[--C-:B------:R-:W-:Y:S02]  /*77e0*/  HADD2.F32 R131, -RZ, R135.reuse.H0_H0 ;  /* 0x20000087ff837230 */ /* 0x100fe40000004100 */
[C---:B------:R-:W-:Y:S01]  /*77f0*/  FMUL R90, R121.reuse, R90 ;  /* 0x0000005a795a7220 */ /* 0x040fe20000400000 */
[----:B------:R-:W-:Y:S02]  /*7800*/  HADD2.F32 R132, -RZ, R135.H1_H1 ;  /* 0x30000087ff847230 */ /* 0x000fe40000004100 */
[C---:B------:R-:W-:Y:S01]  /*7810*/  FMUL R91, R121.reuse, R91 ;  /* 0x0000005b795b7220 */ /* 0x040fe20000400000 */
[----:B------:R-:W-:Y:S02]  /*7820*/  HADD2.F32 R134, -RZ, R140.H1_H1 ;  /* 0x3000008cff867230 */ /* 0x000fe40000004100 */
[C---:B------:R-:W-:Y:S01]  /*7830*/  FMUL R92, R121.reuse, R92 ;  /* 0x0000005c795c7220 */ /* 0x040fe20000400000 */
[--C-:B------:R-:W-:Y:S02]  /*7840*/  HADD2.F32 R135, -RZ, R141.reuse.H0_H0 ;  /* 0x2000008dff877230 */ /* 0x100fe40000004100 */
[C---:B------:R-:W-:Y:S01]  /*7850*/  FMUL R93, R121.reuse, R93 ;  /* 0x0000005d795d7220 */ /* 0x040fe20000400000 */
[----:B------:R-:W-:Y:S02]  /*7860*/  HADD2.F32 R136, -RZ, R141.H1_H1 ;  /* 0x3000008dff887230 */ /* 0x000fe40000004100 */
[C---:B------:R-:W-:Y:S01]  /*7870*/  FMUL R94, R121.reuse, R94 ;  /* 0x0000005e795e7220 */ /* 0x040fe20000400000 */
[--C-:B------:R-:W-:Y:S02]  /*7880*/  HADD2.F32 R137, -RZ, R142.reuse.H0_H0 ;  /* 0x2000008eff897230 */ /* 0x100fe40000004100 */
[C---:B------:R-:W-:Y:S01]  /*7890*/  FMUL R95, R121.reuse, R95 ;  /* 0x0000005f795f7220 */ /* 0x040fe20000400000 */
[----:B------:R-:W-:Y:S02]  /*78a0*/  HADD2.F32 R138, -RZ, R142.H1_H1 ;  /* 0x3000008eff8a7230 */ /* 0x000fe40000004100 */
[C---:B------:R-:W-:Y:S01]  /*78b0*/  FMUL R96, R121.reuse, R96 ;  /* 0x0000006079607220 */ /* 0x040fe20000400000 */
[----:B------:R-:W-:Y:S02]  /*78c0*/  HADD2.F32 R139, -RZ, R143.H0_H0 ;  /* 0x2000008fff8b7230 */ /* 0x000fe40000004100 */
[C---:B------:R-:W-:Y:S01]  /*78d0*/  FMUL R97, R121.reuse, R97 ;  /* 0x0000006179617220 */ /* 0x040fe20000400000 */
        /* <DEDUP_REMOVED lines=46> */
[----:B------:R-:W-:Y:S02]  /*7bc0*/  HADD2.F32 R179, -RZ, R183.H0_H0 ;  /* 0x200000b7ffb37230 */ /* 0x000fe40000004100 */
[C---:B------:R-:W-:Y:S01]  /*7bd0*/  FMUL R57, R121.reuse, R57 ;  /* 0x0000003979397220 */ /* 0x040fe20000400000 */
[----:B------:R-:W-:Y:S01]  /*7be0*/  ISETP.NE.AND P1, PT, R0, RZ, PT ;  /* 0x000000ff0000720c */ /* 0x000fe20003f25270 */
[C---:B------:R-:W-:Y:S01]  /*7bf0*/  FMUL R0, R121.reuse, R104 ;  /* 0x0000006879007220 */ /* 0x040fe20000400000 */
[C---:B------:R-:W-:Y:S01]  /*7c00*/  FMUL R104, R121.reuse, R110 ;  /* 0x0000006e79687220 */ /* 0x040fe20000400000 */
[----:B------:R-:W-:Y:S01]  /*7c10*/  FMUL R110, R121, R116 ;  /* 0x00000074796e7220 */ /* 0x000fe20000400000 */
[----:B------:R-:W-:Y:S02]  /*7c20*/  HADD2.F32 R116, -RZ, R133.H0_H0 ;  /* 0x20000085ff747230 */ /* 0x000fe40000004100 */
[C---:B------:R-:W-:Y:S01]  /*7c30*/  FFMA R0, R123.reuse, R122, R0 ;  /* 0x0000007a7b007223 */ /* 0x040fe20000000000 */
[C---:B------:R-:W-:Y:S01]  /*7c40*/  FFMA R3, R123.reuse, R124, R3 ;  /* 0x0000007c7b037223 */ /* 0x040fe20000000003 */
[C---:B------:R-:W-:Y:S01]  /*7c50*/  FFMA R20, R123.reuse, R125, R20 ;  /* 0x0000007d7b147223 */ /* 0x040fe20000000014 */
[C---:B------:R-:W-:Y:S01]  /*7c60*/  FFMA R21, R123.reuse, R126, R21 ;  /* 0x0000007e7b157223 */ /* 0x040fe20000000015 */
[C---:B------:R-:W-:Y:S01]  /*7c70*/  FFMA R22, R123.reuse, R127, R22 ;  /* 0x0000007f7b167223 */ /* 0x040fe20000000016 */
[C---:B------:R-:W-:Y:S01]  /*7c80*/  FFMA R23, R123.reuse, R128, R23 ;  /* 0x000000807b177223 */ /* 0x040fe20000000017 */
[C---:B------:R-:W-:Y:S01]  /*7c90*/  FFMA R104, R123.reuse, R129, R104 ;  /* 0x000000817b687223 */ /* 0x040fe20000000068 */
[----:B------:R-:W-:Y:S01]  /*7ca0*/  FFMA R105, R123, R130, R105 ;  /* 0x000000827b697223 */ /* 0x000fe20000000069 */
[----:B------:R-:W-:Y:S01]  /*7cb0*/  F2FP.F16.F32.PACK_AB R125, R21, R20 ;  /* 0x00000014157d723e */ /* 0x000fe200000000ff */
[----:B------:R-:W-:Y:S01]  /*7cc0*/  FFMA R106, R123, R114, R106 ;  /* 0x000000727b6a7223 */ /* 0x000fe2000000006a */
[----:B------:R-:W-:Y:S01]  /*7cd0*/  F2FP.F16.F32.PACK_AB R126, R23, R22 ;  /* 0x00000016177e723e */ /* 0x000fe200000000ff */
[----:B------:R-:W-:Y:S01]  /*7ce0*/  FFMA R107, R123, R115, R107 ;  /* 0x000000737b6b7223 */ /* 0x000fe2000000006b */
[----:B------:R-:W-:Y:S01]  /*7cf0*/  F2FP.F16.F32.PACK_AB R127, R105, R104 ;  /* 0x00000068697f723e */ /* 0x000fe200000000ff */
[C---:B------:R-:W-:Y:S01]  /*7d00*/  FFMA R108, R123.reuse, R116, R108 ;  /* 0x000000747b6c7223 */ /* 0x040fe2000000006c */
[C---:B------:R-:W-:Y:S01]  /*7d10*/  FFMA R109, R123.reuse, R117, R109 ;  /* 0x000000757b6d7223 */ /* 0x040fe2000000006d */
[----:B------:R-:W-:Y:S01]  /*7d20*/  FFMA R110, R123, R118, R110 ;  /* 0x000000767b6e7223 */ /* 0x000fe2000000006e */
[----:B------:R-:W-:Y:S01]  /*7d30*/  HADD2.F32 R133, -RZ, R140.H0_H0 ;  /* 0x2000008cff857230 */ /* 0x000fe20000004100 */
[----:B------:R-:W-:Y:S01]  /*7d40*/  F2FP.F16.F32.PACK_AB R20, R107, R106 ;  /* 0x0000006a6b14723e */ /* 0x000fe200000000ff */
[----:B------:R-:W-:Y:S01]  /*7d50*/  FFMA R111, R123, R119, R111 ;  /* 0x000000777b6f7223 */ /* 0x000fe2000000006f */
[----:B------:R-:W-:Y:S01]  /*7d60*/  F2FP.F16.F32.PACK_AB R21, R109, R108 ;  /* 0x0000006c6d15723e */ /* 0x000fe200000000ff */
[C---:B------:R-:W-:Y:S01]  /*7d70*/  FFMA R112, R123.reuse, R131, R112 ;  /* 0x000000837b707223 */ /* 0x040fe20000000070 */
[C---:B------:R-:W-:Y:S01]  /*7d80*/  FFMA R113, R123.reuse, R132, R113 ;  /* 0x000000847b717223 */ /* 0x040fe20000000071 */
[----:B------:R-:W-:Y:S01]  /*7d90*/  FFMA R88, R123, R133, R88 ;  /* 0x000000857b587223 */ /* 0x000fe20000000058 */
[----:B------:R-:W-:Y:S01]  /*7da0*/  F2FP.F16.F32.PACK_AB R22, R111, R110 ;  /* 0x0000006e6f16723e */ /* 0x000fe200000000ff */
[C---:B------:R-:W-:Y:S01]  /*7db0*/  FFMA R89, R123.reuse, R134, R89 ;  /* 0x000000867b597223 */ /* 0x040fe20000000059 */
[----:B------:R-:W-:Y:S01]  /*7dc0*/  FFMA R90, R123, R135, R90 ;  /* 0x000000877b5a7223 */ /* 0x000fe2000000005a */
[----:B------:R-:W-:Y:S01]  /*7dd0*/  F2FP.F16.F32.PACK_AB R23, R113, R112 ;  /* 0x000000707117723e */ /* 0x000fe200000000ff */
[----:B------:R-:W-:Y:S01]  /*7de0*/  FFMA R91, R123, R136, R91 ;  /* 0x000000887b5b7223 */ /* 0x000fe2000000005b */
[----:B------:R-:W-:Y:S01]  /*7df0*/  HADD2.F32 R140, -RZ, R143.H1_H1 ;  /* 0x3000008fff8c7230 */ /* 0x000fe20000004100 */
[----:B------:R-:W-:Y:S01]  /*7e00*/  F2FP.F16.F32.PACK_AB R88, R89, R88 ;  /* 0x000000585958723e */ /* 0x000fe200000000ff */
[C---:B------:R-:W-:Y:S01]  /*7e10*/  FFMA R92, R123.reuse, R137, R92 ;  /* 0x000000897b5c7223 */ /* 0x040fe2000000005c */
[----:B------:R-:W-:Y:S01]  /*7e20*/  FFMA R93, R123, R138, R93 ;  /* 0x0000008a7b5d7223 */ /* 0x000fe2000000005d */
[----:B------:R-:W-:Y:S01]  /*7e30*/  F2FP.F16.F32.PACK_AB R89, R91, R90 ;  /* 0x0000005a5b59723e */ /* 0x000fe200000000ff */
[C---:B------:R-:W-:Y:S01]  /*7e40*/  FFMA R94, R123.reuse, R139, R94 ;  /* 0x0000008b7b5e7223 */ /* 0x040fe2000000005e */
[----:B------:R-:W-:Y:S02]  /*7e50*/  HADD2.F32 R143, -RZ, R149.H0_H0 ;  /* 0x20000095ff8f7230 */ /* 0x000fe40000004100 */
        /* <DEDUP_REMOVED lines=22> */
[----:B------:R-:W-:Y:S02]  /*7fc0*/  HADD2.F32 R180, -RZ, R183.H1_H1 ;  /* 0x300000b7ffb47230 */ /* 0x000fe40000004100 */
[----:B------:R-:W-:Y:S01]  /*7fd0*/  FFMA R76, R123, R153, R76 ;  /* 0x000000997b4c7223 */ /* 0x000fe2000000004c */
[--C-:B------:R-:W-:Y:S01]  /*7fe0*/  HADD2.F32 R183, -RZ, R189.reuse.H0_H0 ;  /* 0x200000bdffb77230 */ /* 0x100fe20000004100 */
[----:B------:R-:W-:Y:S01]  /*7ff0*/  F2FP.F16.F32.PACK_AB R73, R75, R74 ;  /* 0x0000004a4b49723e */ /* 0x000fe200000000ff */
[----:B------:R-:W-:Y:S02]  /*8000*/  HADD2.F32 R184, -RZ, R189.H1_H1 ;  /* 0x300000bdffb87230 */ /* 0x000fe40000004100 */
[C---:B------:R-:W-:Y:S01]  /*8010*/  FFMA R77, R123.reuse, R154, R77 ;  /* 0x0000009a7b4d7223 */ /* 0x040fe2000000004d */
[--C-:B------:R-:W-:Y:S02]  /*8020*/  HADD2.F32 R185, -RZ, R190.reuse.H0_H0 ;  /* 0x200000beffb97230 */ /* 0x100fe40000004100 */
[C---:B------:R-:W-:Y:S01]  /*8030*/  FFMA R78, R123.reuse, R155, R78 ;  /* 0x0000009b7b4e7223 */ /* 0x040fe2000000004e */
[----:B------:R-:W-:Y:S02]  /*8040*/  HADD2.F32 R186, -RZ, R190.H1_H1 ;  /* 0x300000beffba7230 */ /* 0x000fe40000004100 */
[----:B------:R-:W-:Y:S01]  /*8050*/  FFMA R79, R123, R156, R79 ;  /* 0x0000009c7b4f7223 */ /* 0x000fe2000000004f */
[--C-:B------:R-:W-:Y:S01]  /*8060*/  HADD2.F32 R189, -RZ, R196.reuse.H0_H0 ;  /* 0x200000c4ffbd7230 */ /* 0x100fe20000004100 */
[----:B------:R-:W-:Y:S01]  /*8070*/  LOP3.LUT R218, R218, 0x600, RZ, 0xc0, !PT ;  /* 0x00000600dada7812 */ /* 0x000fe200078ec0ff */
[----:B------:R-:W-:Y:S01]  /*8080*/  HADD2.F32 R190, -RZ, R196.H1_H1 ;  /* 0x300000c4ffbe7230 */ /* 0x000fe20000004100 */
[----:B------:R-:W-:Y:S01]  /*8090*/  F2FP.F16.F32.PACK_AB R74, R77, R76 ;  /* 0x0000004c4d4a723e */ /* 0x000fe200000000ff */
[----:B------:R-:W-:Y:S01]  /*80a0*/  HADD2.F32 R159, -RZ, R165.H0_H0 ;  /* 0x200000a5ff9f7230 */ /* 0x000fe20000004100 */
[----:B------:R-:W-:Y:S01]  /*80b0*/  F2FP.F16.F32.PACK_AB R75, R79, R78 ;  /* 0x0000004e4f4b723e */ /* 0x000fe200000000ff */
[--C-:B------:R-:W-:Y:S02]  /*80c0*/  HADD2.F32 R195, -RZ, R199.reuse.H0_H0 ;  /* 0x200000c7ffc37230 */ /* 0x100fe40000004100 */
[C---:B------:R-:W-:Y:S01]  /*80d0*/  FFMA R80, R123.reuse, R157, R80 ;  /* 0x0000009d7b507223 */ /* 0x040fe20000000050 */
[----:B------:R-:W-:Y:S02]  /*80e0*/  HADD2.F32 R196, -RZ, R199.H1_H1 ;  /* 0x300000c7ffc47230 */ /* 0x000fe40000004100 */
[C---:B------:R-:W-:Y:S01]  /*80f0*/  FFMA R81, R123.reuse, R158, R81 ;  /* 0x0000009e7b517223 */ /* 0x040fe20000000051 */
[----:B------:R-:W-:Y:S02]  /*8100*/  HADD2.F32 R160, -RZ, R165.H1_H1 ;  /* 0x300000a5ffa07230 */ /* 0x000fe40000004100 */
[----:B------:R-:W-:Y:S01]  /*8110*/  FFMA R82, R123, R159, R82 ;  /* 0x0000009f7b527223 */ /* 0x000fe20000000052 */
[--C-:B------:R-:W-:Y:S02]  /*8120*/  HADD2.F32 R199, -RZ, R205.reuse.H0_H0 ;  /* 0x200000cdffc77230 */ /* 0x100fe40000004100 */
[----:B------:R-:W-:Y:S01]  /*8130*/  FMUL R58, R121, R58 ;  /* 0x0000003a793a7220 */ /* 0x000fe20000400000 */
[----:B------:R-:W-:Y:S01]  /*8140*/  HADD2.F32 R200, -RZ, R205.H1_H1 ;  /* 0x300000cdffc87230 */ /* 0x000fe20000004100 */
[----:B------:R-:W-:Y:S01]  /*8150*/  F2FP.F16.F32.PACK_AB R80, R81, R80 ;  /* 0x000000505150723e */ /* 0x000fe200000000ff */
[--C-:B------:R-:W-:Y:S02]  /*8160*/  HADD2.F32 R201, -RZ, R206.reuse.H0_H0 ;  /* 0x200000ceffc97230 */ /* 0x100fe40000004100 */
[----:B------:R-:W-:Y:S01]  /*8170*/  FFMA R83, R123, R160, R83 ;  /* 0x000000a07b537223 */ /* 0x000fe20000000053 */
[----:B------:R-:W-:Y:S01]  /*8180*/  HADD2.F32 R202, -RZ, R206.H1_H1 ;  /* 0x300000ceffca7230 */ /* 0x000fe20000004100 */
[----:B------:R-:W-:Y:S01]  /*8190*/  LOP3.LUT R241, R241, 0x18, R224, 0x78, !PT ;  /* 0x00000018f1f17812 */ /* 0x000fe200078e78e0 */
[----:B------:R-:W-:Y:S02]  /*81a0*/  HADD2.F32 R161, -RZ, R166.H0_H0 ;  /* 0x200000a6ffa17230 */ /* 0x000fe40000004100 */
[----:B------:R-:W-:Y:S01]  /*81b0*/  FMUL R59, R121, R59 ;  /* 0x0000003b793b7220 */ /* 0x000fe20000400000 */
[--C-:B------:R-:W-:Y:S01]  /*81c0*/  HADD2.F32 R205, -RZ, R212.reuse.H0_H0 ;  /* 0x200000d4ffcd7230 */ /* 0x100fe20000004100 */
[----:B------:R-:W-:Y:S01]  /*81d0*/  F2FP.F16.F32.PACK_AB R81, R83, R82 ;  /* 0x000000525351723e */ /* 0x000fe200000000ff */
[----:B------:R-:W-:Y:S02]  /*81e0*/  HADD2.F32 R206, -RZ, R212.H1_H1 ;  /* 0x300000d4ffce7230 */ /* 0x000fe40000004100 */
[----:B------:R-:W-:Y:S01]  /*81f0*/  FFMA R84, R123, R161, R84 ;  /* 0x000000a17b547223 */ /* 0x000fe20000000054 */
[----:B------:R-:W-:Y:S02]  /*8200*/  HADD2.F32 R162, -RZ, R166.H1_H1 ;  /* 0x300000a6ffa27230 */ /* 0x000fe40000004100 */
[C---:B------:R-:W-:Y:S01]  /*8210*/  FMUL R60, R121.reuse, R60 ;  /* 0x0000003c793c7220 */ /* 0x040fe20000400000 */
[--C-:B------:R-:W-:Y:S02]  /*8220*/  HADD2.F32 R211, -RZ, R215.reuse.H0_H0 ;  /* 0x200000d7ffd37230 */ /* 0x100fe40000004100 */
[----:B------:R-:W-:Y:S01]  /*8230*/  FMUL R61, R121, R61 ;  /* 0x0000003d793d7220 */ /* 0x000fe20000400000 */
[----:B------:R-:W-:Y:S02]  /*8240*/  HADD2.F32 R212, -RZ, R215.H1_H1 ;  /* 0x300000d7ffd47230 */ /* 0x000fe40000004100 */
[C---:B------:R-:W-:Y:S01]  /*8250*/  FFMA R85, R123.reuse, R162, R85 ;  /* 0x000000a27b557223 */ /* 0x040fe20000000055 */
[--C-:B------:R-:W-:Y:S02]  /*8260*/  HADD2.F32 R215, -RZ, R221.reuse.H0_H0 ;  /* 0x200000ddffd77230 */ /* 0x100fe40000004100 */
[----:B------:R-:W-:Y:S01]  /*8270*/  FFMA R86, R123, R163, R86 ;  /* 0x000000a37b567223 */ /* 0x000fe20000000056 */
[----:B------:R-:W-:Y:S01]  /*8280*/  HADD2.F32 R216, -RZ, R221.H1_H1 ;  /* 0x300000ddffd87230 */ /* 0x000fe20000004100 */
[--C-:B------:R-:W-:Y:S01]  /*8290*/  LOP3.LUT R221, R218, 0x20, R242.reuse, 0xf8, !PT ;  /* 0x00000020dadd7812 */ /* 0x100fe200078ef8f2 */
[--C-:B------:R-:W-:Y:S01]  /*82a0*/  HADD2.F32 R165, -RZ, R172.reuse.H0_H0 ;  /* 0x200000acffa57230 */ /* 0x100fe20000004100 */
[----:B------:R-:W-:Y:S01]  /*82b0*/  F2FP.F16.F32.PACK_AB R82, R85, R84 ;  /* 0x000000545552723e */ /* 0x000fe200000000ff */
[----:B------:R-:W-:Y:S01]  /*82c0*/  HADD2.F32 R166, -RZ, R172.H1_H1 ;  /* 0x300000acffa67230 */ /* 0x000fe20000004100 */
[----:B------:R-:W-:Y:S01]  /*82d0*/  LOP3.LUT R242, R221, 0x100, R242, 0xf8, !PT ;  /* 0x00000100ddf27812 */ /* 0x000fe200078ef8f2 */
[C---:B------:R-:W-:Y:S01]  /*82e0*/  FFMA R87, R123.reuse, R164, R87 ;  /* 0x000000a47b577223 */ /* 0x040fe20000000057 */
[C---:B------:R-:W-:Y:S01]  /*82f0*/  FFMA R56, R123.reuse, R165, R56 ;  /* 0x000000a57b387223 */ /* 0x040fe20000000038 */
[--C-:B------:R-:W-:Y:S02]  /*8300*/  HADD2.F32 R171, -RZ, R175.reuse.H0_H0 ;  /* 0x200000afffab7230 */ /* 0x100fe40000004100 */
[C---:B------:R-:W-:Y:S01]  /*8310*/  FFMA R57, R123.reuse, R166, R57 ;  /* 0x000000a67b397223 */ /* 0x040fe20000000039 */
[----:B------:R-:W-:Y:S01]  /*8320*/  LOP3.LUT R124, R242, R241, RZ, 0xfc, !PT ;  /* 0x000000f1f27c7212 */ /* 0x000fe200078efcff */
[----:B------:R-:W-:Y:S01]  /*8330*/  FFMA R58, R123, R167, R58 ;  /* 0x000000a77b3a7223 */ /* 0x000fe2000000003a */
[----:B------:R-:W-:Y:S01]  /*8340*/  F2FP.F16.F32.PACK_AB R83, R87, R86 ;  /* 0x000000565753723e */ /* 0x000fe200000000ff */
[----:B------:R-:W-:Y:S01]  /*8350*/  FFMA R59, R123, R168, R59 ;  /* 0x000000a87b3b7223 */ /* 0x000fe2000000003b */
[----:B------:R-:W-:Y:S01]  /*8360*/  F2FP.F16.F32.PACK_AB R56, R57, R56 ;  /* 0x000000383938723e */ /* 0x000fe200000000ff */
[C---:B------:R-:W-:Y:S01]  /*8370*/  FFMA R60, R123.reuse, R169, R60 ;  /* 0x000000a97b3c7223 */ /* 0x040fe2000000003c */
[----:B------:R-:W-:Y:S01]  /*8380*/  FFMA R61, R123, R170, R61 ;  /* 0x000000aa7b3d7223 */ /* 0x000fe2000000003d */
[----:B------:R-:W-:Y:S01]  /*8390*/  HADD2.F32 R172, -RZ, R175.H1_H1 ;  /* 0x300000afffac7230 */ /* 0x000fe20000004100 */
[----:B------:R-:W-:Y:S01]  /*83a0*/  F2FP.F16.F32.PACK_AB R57, R59, R58 ;  /* 0x0000003a3b39723e */ /* 0x000fe200000000ff */
[C---:B------:R-:W-:Y:S01]  /*83b0*/  FMUL R62, R121.reuse, R62 ;  /* 0x0000003e793e7220 */ /* 0x040fe20000400000 */
[----:B------:R-:W-:Y:S01]  /*83c0*/  MOV R122, UR44 ;  /* 0x0000002c007a7c02 */ /* 0x000fe20008000f00 */
[----:B------:R-:W-:Y:S01]  /*83d0*/  FMUL R63, R121, R63 ;  /* 0x0000003f793f7220 */ /* 0x000fe20000400000 */
[----:B------:R-:W-:Y:S01]  /*83e0*/  F2FP.F16.F32.PACK_AB R58, R61, R60 ;  /* 0x0000003c3d3a723e */ /* 0x000fe200000000ff */
[----:B------:R-:W-:Y:S01]  /*83f0*/  FFMA R62, R123, R171, R62 ;  /* 0x000000ab7b3e7223 */ /* 0x000fe2000000003e */
[----:B------:R-:W-:Y:S01]  /*8400*/  FMUL R64, R121, R64 ;  /* 0x0000004079407220 */ /* 0x000fe20000400000 */
[----:B------:R-:W-:Y:S01]  /*8410*/  UMOV UR7, 0x400 ;  /* 0x0000040000077882 */ /* 0x000fe20000000000 */
[----:B------:R-:W-:Y:S01]  /*8420*/  IMAD R122, R122, 0x3800, R124 ;  /* 0x000038007a7a7824 */ /* 0x000fe200078e027c */
[----:B------:R-:W-:Y:S01]  /*8430*/  F2FP.F16.F32.PACK_AB R124, R3, R0 ;  /* 0x00000000037c723e */ /* 0x000fe200000000ff */
[----:B------:R-:W-:Y:S01]  /*8440*/  ULEA UR7, UR60, UR7, 0x18 ;  /* 0x000000073c077291 */ /* 0x000fe2000f8ec0ff */
[C---:B------:R-:W-:Y:S01]  /*8450*/  FFMA R63, R123.reuse, R172, R63 ;  /* 0x000000ac7b3f7223 */ /* 0x040fe2000000003f */
[----:B------:R-:W-:Y:S01]  /*8460*/  FFMA R64, R123, R173, R64 ;  /* 0x000000ad7b407223 */ /* 0x000fe20000000040 */
[C---:B------:R-:W-:Y:S01]  /*8470*/  FMUL R65, R121.reuse, R65 ;  /* 0x0000004179417220 */ /* 0x040fe20000400000 */
[--C-:B------:R-:W-:Y:S02]  /*8480*/  HADD2.F32 R175, -RZ, R181.reuse.H0_H0 ;  /* 0x200000b5ffaf7230 */ /* 0x100fe40000004100 */
[----:B------:R-:W-:Y:S01]  /*8490*/  FMUL R66, R121, R66 ;  /* 0x0000004279427220 */ /* 0x000fe20000400000 */
[----:B------:R-:W-:Y:S01]  /*84a0*/  HADD2.F32 R176, -RZ, R181.H1_H1 ;  /* 0x300000b5ffb07230 */ /* 0x000fe20000004100 */
[----:B------:R-:W-:Y:S01]  /*84b0*/  LEA R0, R122, UR7, 0x1 ;  /* 0x000000077a007c11 */ /* 0x000fe2000f8e08ff */
[----:B------:R-:W-:Y:S01]  /*84c0*/  FFMA R65, R123, R174, R65 ;  /* 0x000000ae7b417223 */ /* 0x000fe20000000041 */
[----:B------:R-:W-:Y:S01]  /*84d0*/  F2FP.F16.F32.PACK_AB R59, R63, R62 ;  /* 0x0000003e3f3b723e */ /* 0x000fe200000000ff */
[----:B------:R-:W-:Y:S01]  /*84e0*/  FFMA R66, R123, R175, R66 ;  /* 0x000000af7b427223 */ /* 0x000fe20000000042 */
[C---:B------:R-:W-:Y:S01]  /*84f0*/  IADD3 R122, PT, PT, R0.reuse, 0x400, RZ ;  /* 0x00000400007a7810 */ /* 0x040fe20007ffe0ff */
[----:B------:R1:W-:Y:S01]  /*8500*/  STSM.16.M88.4 [R0+0x400], R124 ;  /* 0x0004007c00007844 */ /* 0x0003e20000000200 */
[----:B------:R-:W-:Y:S01]  /*8510*/  F2FP.F16.F32.PACK_AB R64, R65, R64 ;  /* 0x000000404140723e */ /* 0x000fe200000000ff */
[C---:B------:R-:W-:Y:S01]  /*8520*/  FMUL R67, R121.reuse, R67 ;  /* 0x0000004379437220 */ /* 0x040fe20000400000 */
[--C-:B------:R-:W-:Y:S01]  /*8530*/  HADD2.F32 R177, -RZ, R182.reuse.H0_H0 ;  /* 0x200000b6ffb17230 */ /* 0x100fe20000004100 */
[----:B------:R-:W-:Y:S01]  /*8540*/  IADD3 R3, PT, PT, R0, 0x420, RZ ;  /* 0x0000042000037810 */ /* 0x000fe20007ffe0ff */
[----:B------:R-:W-:Y:S01]  /*8550*/  FMUL R68, R121, R68 ;  /* 0x0000004479447220 */ /* 0x000fe20000400000 */
[----:B------:R-:W-:Y:S01]  /*8560*/  HADD2.F32 R178, -RZ, R182.H1_H1 ;  /* 0x300000b6ffb27230 */ /* 0x000fe20000004100 */
[----:B------:R-:W-:Y:S01]  /*8570*/  @P0 IADD3 R3, PT, PT, R122, -0x20, RZ ;  /* 0xffffffe07a030810 */ /* 0x000fe20007ffe0ff */
[C---:B------:R-:W-:Y:S01]  /*8580*/  FFMA R67, R123.reuse, R176, R67 ;  /* 0x000000b07b437223 */ /* 0x040fe20000000043 */
[----:B------:R-:W-:Y:S01]  /*8590*/  FFMA R68, R123, R177, R68 ;  /* 0x000000b17b447223 */ /* 0x000fe20000000044 */
[C---:B------:R-:W-:Y:S01]  /*85a0*/  FMUL R69, R121.reuse, R69 ;  /* 0x0000004579457220 */ /* 0x040fe20000400000 */
[----:B------:R-:W-:Y:S01]  /*85b0*/  FMUL R70, R121, R70 ;  /* 0x0000004679467220 */ /* 0x000fe20000400000 */
[----:B------:R1:W-:Y:S01]  /*85c0*/  STSM.16.M88.4 [R3], R20 ;  /* 0x0000001403007844 */ /* 0x0003e20000000200 */
[----:B------:R-:W-:Y:S01]  /*85d0*/  F2FP.F16.F32.PACK_AB R65, R67, R66 ;  /* 0x000000424341723e */ /* 0x000fe200000000ff */
[C---:B------:R-:W-:Y:S01]  /*85e0*/  FFMA R69, R123.reuse, R178, R69 ;  /* 0x000000b27b457223 */ /* 0x040fe20000000045 */
[----:B------:R-:W-:Y:S05]  /*85f0*/  FFMA R70, R123, R179, R70 ;  /* 0x000000b37b467223 */ /* 0x000fea0000000046 */
[----:B------:R1:W-:Y:S01]  /*8600*/  STSM.16.M88.4 [R0+0x1400], R88 ;  /* 0x0014005800007844 */ /* 0x0003e20000000200 */
[----:B------:R-:W-:Y:S01]  /*8610*/  FMUL R71, R121, R71 ;  /* 0x0000004779477220 */ /* 0x000fe20000400000 */
[--C-:B------:R-:W-:Y:S01]  /*8620*/  HADD2.F32 R181, -RZ, R188.reuse.H0_H0 ;  /* 0x200000bcffb57230 */ /* 0x100fe20000004100 */
[----:B------:R-:W-:Y:S05]  /*8630*/  F2FP.F16.F32.PACK_AB R66, R69, R68 ;  /* 0x000000444542723e */ /* 0x000fea00000000ff */
[----:B------:R1:W-:Y:S01]  /*8640*/  STSM.16.M88.4 [R3+0x1000], R96 ;  /* 0x0010006003007844 */ /* 0x0003e20000000200 */
[----:B------:R-:W-:Y:S01]  /*8650*/  FFMA R71, R123, R180, R71 ;  /* 0x000000b47b477223 */ /* 0x000fe20000000047 */
[----:B------:R-:W-:Y:S02]  /*8660*/  HADD2.F32 R182, -RZ, R188.H1_H1 ;  /* 0x300000bcffb67230 */ /* 0x000fe40000004100 */
[C---:B------:R-:W-:Y:S04]  /*8670*/  FMUL R40, R121.reuse, R40 ;  /* 0x0000002879287220 */ /* 0x040fe80000400000 */
[----:B------:R1:W-:Y:S01]  /*8680*/  STSM.16.M88.4 [R0+0x2400], R72 ;  /* 0x0024004800007844 */ /* 0x0003e20000000200 */
[----:B------:R-:W-:Y:S01]  /*8690*/  FMUL R41, R121, R41 ;  /* 0x0000002979297220 */ /* 0x000fe20000400000 */
[----:B------:R-:W-:Y:S01]  /*86a0*/  F2FP.F16.F32.PACK_AB R67, R71, R70 ;  /* 0x000000464743723e */ /* 0x000fe200000000ff */
[C---:B------:R-:W-:Y:S05]  /*86b0*/  FFMA R40, R123.reuse, R181, R40 ;  /* 0x000000b57b287223 */ /* 0x040fea0000000028 */
[----:B------:R1:W-:Y:S01]  /*86c0*/  STSM.16.M88.4 [R3+0x2000], R80 ;  /* 0x0020005003007844 */ /* 0x0003e20000000200 */
[----:B------:R-:W-:Y:S01]  /*86d0*/  FFMA R41, R123, R182, R41 ;  /* 0x000000b67b297223 */ /* 0x000fe20000000029 */
[C---:B------:R-:W-:Y:S01]  /*86e0*/  FMUL R42, R121.reuse, R42 ;  /* 0x0000002a792a7220 */ /* 0x040fe20000400000 */
[C---:B------:R-:W-:Y:S05]  /*86f0*/  FMUL R43, R121.reuse, R43 ;  /* 0x0000002b792b7220 */ /* 0x040fea0000400000 */
[----:B------:R1:W-:Y:S01]  /*8700*/  STSM.16.M88.4 [R0+0x3400], R56 ;  /* 0x0034003800007844 */ /* 0x0003e20000000200 */
[----:B------:R-:W-:Y:S01]  /*8710*/  FMUL R44, R121, R44 ;  /* 0x0000002c792c7220 */ /* 0x000fe20000400000 */
[----:B------:R-:W-:Y:S01]  /*8720*/  F2FP.F16.F32.PACK_AB R40, R41, R40 ;  /* 0x000000282928723e */ /* 0x000fe200000000ff */
[C---:B------:R-:W-:Y:S05]  /*8730*/  FFMA R42, R123.reuse, R183, R42 ;  /* 0x000000b77b2a7223 */ /* 0x040fea000000002a */
[----:B------:R1:W-:Y:S01]  /*8740*/  STSM.16.M88.4 [R3+0x3000], R64 ;  /* 0x0030004003007844 */ /* 0x0003e20000000200 */
[C---:B------:R-:W-:Y:S01]  /*8750*/  FFMA R43, R123.reuse, R184, R43 ;  /* 0x000000b87b2b7223 */ /* 0x040fe2000000002b */
[----:B------:R-:W-:Y:S01]  /*8760*/  FFMA R44, R123, R185, R44 ;  /* 0x000000b97b2c7223 */ /* 0x000fe2000000002c */
[--C-:B------:R-:W-:Y:S02]  /*8770*/  HADD2.F32 R187, -RZ, R191.reuse.H0_H0 ;  /* 0x200000bfffbb7230 */ /* 0x100fe40000004100 */
[----:B------:R-:W-:Y:S01]  /*8780*/  FMUL R45, R121, R45 ;  /* 0x0000002d792d7220 */ /* 0x000fe20000400000 */
[----:B------:R-:W-:Y:S01]  /*8790*/  HADD2.F32 R188, -RZ, R191.H1_H1 ;  /* 0x300000bfffbc7230 */ /* 0x000fe20000004100 */
[----:B------:R-:W-:Y:S01]  /*87a0*/  F2FP.F16.F32.PACK_AB R41, R43, R42 ;  /* 0x0000002a2b29723e */ /* 0x000fe200000000ff */
[----:B------:R-:W-:Y:S01]  /*87b0*/  FMUL R46, R121, R46 ;  /* 0x0000002e792e7220 */ /* 0x000fe20000400000 */
[----:B------:R-:W-:Y:S01]  /*87c0*/  FFMA R45, R123, R186, R45 ;  /* 0x000000ba7b2d7223 */ /* 0x000fe2000000002d */
[C---:B------:R-:W-:Y:S01]  /*87d0*/  FMUL R47, R121.reuse, R47 ;  /* 0x0000002f792f7220 */ /* 0x040fe20000400000 */
[----:B------:R-:W-:Y:S01]  /*87e0*/  FMUL R48, R121, R48 ;  /* 0x0000003079307220 */ /* 0x000fe20000400000 */
[----:B------:R-:W-:Y:S01]  /*87f0*/  FFMA R46, R123, R187, R46 ;  /* 0x000000bb7b2e7223 */ /* 0x000fe2000000002e */
[----:B------:R-:W-:Y:S01]  /*8800*/  FMUL R49, R121, R49 ;  /* 0x0000003179317220 */ /* 0x000fe20000400000 */
[--C-:B------:R-:W-:Y:S01]  /*8810*/  HADD2.F32 R191, -RZ, R197.reuse.H0_H0 ;  /* 0x200000c5ffbf7230 */ /* 0x100fe20000004100 */
[----:B------:R-:W-:Y:S01]  /*8820*/  F2FP.F16.F32.PACK_AB R42, R45, R44 ;  /* 0x0000002c2d2a723e */ /* 0x000fe200000000ff */
[C---:B------:R-:W-:Y:S01]  /*8830*/  FFMA R47, R123.reuse, R188, R47 ;  /* 0x000000bc7b2f7223 */ /* 0x040fe2000000002f */
[C---:B------:R-:W-:Y:S01]  /*8840*/  FFMA R48, R123.reuse, R189, R48 ;  /* 0x000000bd7b307223 */ /* 0x040fe20000000030 */
[----:B------:R-:W-:Y:S01]  /*8850*/  FFMA R49, R123, R190, R49 ;  /* 0x000000be7b317223 */ /* 0x000fe20000000031 */
[----:B------:R-:W-:Y:S01]  /*8860*/  FMUL R50, R121, R50 ;  /* 0x0000003279327220 */ /* 0x000fe20000400000 */
[----:B------:R-:W-:Y:S01]  /*8870*/  HADD2.F32 R192, -RZ, R197.H1_H1 ;  /* 0x300000c5ffc07230 */ /* 0x000fe20000004100 */
[----:B------:R-:W-:Y:S01]  /*8880*/  F2FP.F16.F32.PACK_AB R43, R47, R46 ;  /* 0x0000002e2f2b723e */ /* 0x000fe200000000ff */
[----:B------:R-:W-:Y:S01]  /*8890*/  FMUL R51, R121, R51 ;  /* 0x0000003379337220 */ /* 0x000fe20000400000 */
[--C-:B------:R-:W-:Y:S01]  /*88a0*/  HADD2.F32 R193, -RZ, R198.reuse.H0_H0 ;  /* 0x200000c6ffc17230 */ /* 0x100fe20000004100 */
[----:B------:R-:W-:Y:S01]  /*88b0*/  F2FP.F16.F32.PACK_AB R48, R49, R48 ;  /* 0x000000303130723e */ /* 0x000fe200000000ff */
[C---:B------:R-:W-:Y:S01]  /*88c0*/  FFMA R50, R123.reuse, R191, R50 ;  /* 0x000000bf7b327223 */ /* 0x040fe20000000032 */
[----:B------:R1:W-:Y:S01]  /*88d0*/  STSM.16.M88.4 [R0+0x4400], R40 ;  /* 0x0044002800007844 */ /* 0x0003e20000000200 */
[----:B------:R-:W-:Y:S01]  /*88e0*/  FFMA R51, R123, R192, R51 ;  /* 0x000000c07b337223 */ /* 0x000fe20000000033 */
[C---:B------:R-:W-:Y:S01]  /*88f0*/  FMUL R52, R121.reuse, R52 ;  /* 0x0000003479347220 */ /* 0x040fe20000400000 */
[----:B------:R-:W-:Y:S02]  /*8900*/  HADD2.F32 R194, -RZ, R198.H1_H1 ;  /* 0x300000c6ffc27230 */ /* 0x000fe40000004100 */
[C---:B------:R-:W-:Y:S01]  /*8910*/  FMUL R53, R121.reuse, R53 ;  /* 0x0000003579357220 */ /* 0x040fe20000400000 */
[----:B------:R-:W-:Y:S01]  /*8920*/  FMUL R54, R121, R54 ;  /* 0x0000003679367220 */ /* 0x000fe20000400000 */
[----:B------:R-:W-:Y:S01]  /*8930*/  F2FP.F16.F32.PACK_AB R49, R51, R50 ;  /* 0x000000323331723e */ /* 0x000fe200000000ff */
[C---:B------:R-:W-:Y:S01]  /*8940*/  FFMA R52, R123.reuse, R193, R52 ;  /* 0x000000c17b347223 */ /* 0x040fe20000000034 */
[C---:B------:R-:W-:Y:S01]  /*8950*/  FFMA R53, R123.reuse, R194, R53 ;  /* 0x000000c27b357223 */ /* 0x040fe20000000035 */
[----:B------:R-:W-:Y:S01]  /*8960*/  FFMA R54, R123, R195, R54 ;  /* 0x000000c37b367223 */ /* 0x000fe20000000036 */
[C---:B------:R-:W-:Y:S01]  /*8970*/  FMUL R55, R121.reuse, R55 ;  /* 0x0000003779377220 */ /* 0x040fe20000400000 */
[--C-:B------:R-:W-:Y:S02]  /*8980*/  HADD2.F32 R197, -RZ, R204.reuse.H0_H0 ;  /* 0x200000ccffc57230 */ /* 0x100fe40000004100 */
[----:B------:R-:W-:Y:S01]  /*8990*/  FMUL R24, R121, R24 ;  /* 0x0000001879187220 */ /* 0x000fe20000400000 */
[----:B------:R-:W-:Y:S01]  /*89a0*/  HADD2.F32 R198, -RZ, R204.H1_H1 ;  /* 0x300000ccffc67230 */ /* 0x000fe20000004100 */
[----:B------:R-:W-:Y:S01]  /*89b0*/  F2FP.F16.F32.PACK_AB R50, R53, R52 ;  /* 0x000000343532723e */ /* 0x000fe200000000ff */
[C---:B------:R-:W-:Y:S01]  /*89c0*/  FFMA R55, R123.reuse, R196, R55 ;  /* 0x000000c47b377223 */ /* 0x040fe20000000037 */
[----:B------:R-:W-:Y:S01]  /*89d0*/  FFMA R24, R123, R197, R24 ;  /* 0x000000c57b187223 */ /* 0x000fe20000000018 */
[C---:B------:R-:W-:Y:S01]  /*89e0*/  FMUL R25, R121.reuse, R25 ;  /* 0x0000001979197220 */ /* 0x040fe20000400000 */
[C---:B------:R-:W-:Y:S01]  /*89f0*/  FMUL R26, R121.reuse, R26 ;  /* 0x0000001a791a7220 */ /* 0x040fe20000400000 */
[----:B------:R-:W-:Y:S01]  /*8a00*/  FMUL R27, R121, R27 ;  /* 0x0000001b791b7220 */ /* 0x000fe20000400000 */
[----:B------:R-:W-:Y:S01]  /*8a10*/  F2FP.F16.F32.PACK_AB R51, R55, R54 ;  /* 0x000000363733723e */ /* 0x000fe200000000ff */
[C---:B------:R-:W-:Y:S01]  /*8a20*/  FFMA R25, R123.reuse, R198, R25 ;  /* 0x000000c67b197223 */ /* 0x040fe20000000019 */
[C---:B------:R-:W-:Y:S01]  /*8a30*/  FFMA R26, R123.reuse, R199, R26 ;  /* 0x000000c77b1a7223 */ /* 0x040fe2000000001a */
[----:B------:R-:W-:Y:S01]  /*8a40*/  FFMA R27, R123, R200, R27 ;  /* 0x000000c87b1b7223 */ /* 0x000fe2000000001b */
[----:B------:R-:W-:Y:S01]  /*8a50*/  FMUL R28, R121, R28 ;  /* 0x0000001c791c7220 */ /* 0x000fe20000400000 */
[----:B------:R1:W-:Y:S01]  /*8a60*/  STSM.16.M88.4 [R3+0x4000], R48 ;  /* 0x0040003003007844 */ /* 0x0003e20000000200 */
[----:B------:R-:W-:Y:S01]  /*8a70*/  F2FP.F16.F32.PACK_AB R24, R25, R24 ;  /* 0x000000181918723e */ /* 0x000fe200000000ff */
[--C-:B------:R-:W-:Y:S01]  /*8a80*/  HADD2.F32 R203, -RZ, R207.reuse.H0_H0 ;  /* 0x200000cfffcb7230 */ /* 0x100fe20000004100 */
[----:B------:R-:W-:Y:S01]  /*8a90*/  F2FP.F16.F32.PACK_AB R25, R27, R26 ;  /* 0x0000001a1b19723e */ /* 0x000fe200000000ff */
[----:B------:R-:W-:Y:S01]  /*8aa0*/  FFMA R28, R123, R201, R28 ;  /* 0x000000c97b1c7223 */ /* 0x000fe2000000001c */
[C---:B------:R-:W-:Y:S01]  /*8ab0*/  FMUL R29, R121.reuse, R29 ;  /* 0x0000001d791d7220 */ /* 0x040fe20000400000 */
[----:B------:R-:W-:Y:S02]  /*8ac0*/  HADD2.F32 R204, -RZ, R207.H1_H1 ;  /* 0x300000cfffcc7230 */ /* 0x000fe40000004100 */
[C---:B------:R-:W-:Y:S01]  /*8ad0*/  FMUL R30, R121.reuse, R30 ;  /* 0x0000001e791e7220 */ /* 0x040fe20000400000 */
[----:B------:R-:W-:Y:S01]  /*8ae0*/  FMUL R31, R121, R31 ;  /* 0x0000001f791f7220 */ /* 0x000fe20000400000 */
[----:B------:R-:W-:Y:S01]  /*8af0*/  FFMA R29, R123, R202, R29 ;  /* 0x000000ca7b1d7223 */ /* 0x000fe2000000001d */
[----:B------:R-:W-:Y:S01]  /*8b00*/  FMUL R32, R121, R32 ;  /* 0x0000002079207220 */ /* 0x000fe20000400000 */
[C---:B------:R-:W-:Y:S01]  /*8b10*/  FFMA R30, R123.reuse, R203, R30 ;  /* 0x000000cb7b1e7223 */ /* 0x040fe2000000001e */
[----:B------:R-:W-:Y:S01]  /*8b20*/  FFMA R31, R123, R204, R31 ;  /* 0x000000cc7b1f7223 */ /* 0x000fe2000000001f */
[----:B------:R-:W-:Y:S01]  /*8b30*/  FMUL R33, R121, R33 ;  /* 0x0000002179217220 */ /* 0x000fe20000400000 */
[--C-:B------:R-:W-:Y:S01]  /*8b40*/  HADD2.F32 R207, -RZ, R213.reuse.H0_H0 ;  /* 0x200000d5ffcf7230 */ /* 0x100fe20000004100 */
[----:B------:R-:W-:Y:S01]  /*8b50*/  F2FP.F16.F32.PACK_AB R26, R29, R28 ;  /* 0x0000001c1d1a723e */ /* 0x000fe200000000ff */
[----:B------:R-:W-:Y:S01]  /*8b60*/  FFMA R32, R123, R205, R32 ;  /* 0x000000cd7b207223 */ /* 0x000fe20000000020 */
[----:B------:R-:W-:Y:S01]  /*8b70*/  F2FP.F16.F32.PACK_AB R27, R31, R30 ;  /* 0x0000001e1f1b723e */ /* 0x000fe200000000ff */
[----:B------:R-:W-:Y:S01]  /*8b80*/  FFMA R33, R123, R206, R33 ;  /* 0x000000ce7b217223 */ /* 0x000fe20000000021 */
[C---:B------:R-:W-:Y:S01]  /*8b90*/  FMUL R34, R121.reuse, R34 ;  /* 0x0000002279227220 */ /* 0x040fe20000400000 */
[----:B------:R-:W-:Y:S02]  /*8ba0*/  HADD2.F32 R208, -RZ, R213.H1_H1 ;  /* 0x300000d5ffd07230 */ /* 0x000fe40000004100 */
[----:B------:R-:W-:Y:S01]  /*8bb0*/  FMUL R35, R121, R35 ;  /* 0x0000002379237220 */ /* 0x000fe20000400000 */
[--C-:B------:R-:W-:Y:S01]  /*8bc0*/  HADD2.F32 R209, -RZ, R214.reuse.H0_H0 ;  /* 0x200000d6ffd17230 */ /* 0x100fe20000004100 */
[----:B------:R1:W-:Y:S01]  /*8bd0*/  STSM.16.M88.4 [R0+0x5400], R24 ;  /* 0x0054001800007844 */ /* 0x0003e20000000200 */
[----:B------:R-:W-:Y:S01]  /*8be0*/  F2FP.F16.F32.PACK_AB R32, R33, R32 ;  /* 0x000000202120723e */ /* 0x000fe200000000ff */
[C---:B------:R-:W-:Y:S01]  /*8bf0*/  FFMA R34, R123.reuse, R207, R34 ;  /* 0x000000cf7b227223 */ /* 0x040fe20000000022 */
        /* <DEDUP_REMOVED lines=17> */
[----:B------:R-:W-:Y:S01]  /*8d10*/  FMUL R6, R121, R6 ;  /* 0x0000000679067220 */ /* 0x000fe20000400000 */
[--C-:B------:R-:W-:Y:S01]  /*8d20*/  HADD2.F32 R217, -RZ, R222.reuse.H0_H0 ;  /* 0x200000deffd97230 */ /* 0x100fe20000004100 */
[----:B------:R-:W-:Y:S01]  /*8d30*/  F2FP.F16.F32.PACK_AB R35, R39, R38 ;  /* 0x000000262723723e */ /* 0x000fe200000000ff */
[C---:B------:R-:W-:Y:S01]  /*8d40*/  FFMA R5, R123.reuse, R214, R5 ;  /* 0x000000d67b057223 */ /* 0x040fe20000000005 */
[----:B------:R-:W-:Y:S01]  /*8d50*/  FFMA R6, R123, R215, R6 ;  /* 0x000000d77b067223 */ /* 0x000fe20000000006 */
[----:B------:R-:W-:Y:S01]  /*8d60*/  FMUL R7, R121, R7 ;  /* 0x0000000779077220 */ /* 0x000fe20000400000 */
[----:B------:R-:W-:Y:S01]  /*8d70*/  HADD2.F32 R218, -RZ, R222.H1_H1 ;  /* 0x300000deffda7230 */ /* 0x000fe20000004100 */
[----:B------:R1:W-:Y:S01]  /*8d80*/  STSM.16.M88.4 [R3+0x5000], R32 ;  /* 0x0050002003007844 */ /* 0x0003e20000000200 */
[----:B------:R-:W-:Y:S01]  /*8d90*/  F2FP.F16.F32.PACK_AB R4, R5, R4 ;  /* 0x000000040504723e */ /* 0x000fe200000000ff */
        /* <DEDUP_REMOVED lines=9> */
[--C-:B------:R-:W-:Y:S02]  /*8e30*/  HADD2.F32 R221, -RZ, R228.reuse.H0_H0 ;  /* 0x200000e4ffdd7230 */ /* 0x100fe40000004100 */
[C---:B------:R-:W-:Y:S01]  /*8e40*/  FMUL R11, R121.reuse, R11 ;  /* 0x0000000b790b7220 */ /* 0x040fe20000400000 */
[----:B------:R-:W-:Y:S02]  /*8e50*/  HADD2.F32 R222, -RZ, R228.H1_H1 ;  /* 0x300000e4ffde7230 */ /* 0x000fe40000004100 */
[C---:B------:R-:W-:Y:S01]  /*8e60*/  FMUL R12, R121.reuse, R12 ;  /* 0x0000000c790c7220 */ /* 0x040fe20000400000 */
[--C-:B------:R-:W-:Y:S02]  /*8e70*/  HADD2.F32 R223, -RZ, R229.reuse.H0_H0 ;  /* 0x200000e5ffdf7230 */ /* 0x100fe40000004100 */
[----:B------:R-:W-:Y:S01]  /*8e80*/  FMUL R13, R121, R13 ;  /* 0x0000000d790d7220 */ /* 0x000fe20000400000 */
[----:B------:R-:W-:Y:S01]  /*8e90*/  FFMA R10, R123, R219, R10 ;  /* 0x000000db7b0a7223 */ /* 0x000fe2000000000a */
[----:B------:R-:W-:Y:S02]  /*8ea0*/  HADD2.F32 R224, -RZ, R229.H1_H1 ;  /* 0x300000e5ffe07230 */ /* 0x000fe40000004100 */
[----:B------:R-:W-:Y:S01]  /*8eb0*/  FMUL R14, R121, R14 ;  /* 0x0000000e790e7220 */ /* 0x000fe20000400000 */
[----:B------:R-:W-:Y:S01]  /*8ec0*/  FFMA R11, R123, R220, R11 ;  /* 0x000000dc7b0b7223 */ /* 0x000fe2000000000b */
        /* <DEDUP_REMOVED lines=12> */
[----:B------:R-:W-:Y:S01]  /*8f90*/  FMUL R19, R121, R19 ;  /* 0x0000001379137220 */ /* 0x000fe20000400000 */
[C---:B------:R-:W-:Y:S01]  /*8fa0*/  FFMA R16, R123.reuse, R225, R16 ;  /* 0x000000e17b107223 */ /* 0x040fe20000000010 */
[C---:B------:R-:W-:Y:S01]  /*8fb0*/  FFMA R17, R123.reuse, R226, R17 ;  /* 0x000000e27b117223 */ /* 0x040fe20000000011 */
[C---:B------:R-:W-:Y:S01]  /*8fc0*/  FFMA R18, R123.reuse, R227, R18 ;  /* 0x000000e37b127223 */ /* 0x040fe20000000012 */
[----:B------:R-:W-:Y:S01]  /*8fd0*/  FFMA R19, R123, R228, R19 ;  /* 0x000000e47b137223 */ /* 0x000fe20000000013 */
[----:B------:R-:W-:Y:S01]  /*8fe0*/  F2FP.F16.F32.PACK_AB R6, R9, R8 ;  /* 0x000000080906723e */ /* 0x000fe200000000ff */
[----:B------:R-:W-:Y:S01]  /*8ff0*/  UIADD3 UR12, UPT, UPT, UR44, 0x1, URZ ;  /* 0x000000012c0c7890 */ /* 0x000fe2000fffe0ff */
[----:B------:R-:W-:Y:S01]  /*9000*/  F2FP.F16.F32.PACK_AB R7, R11, R10 ;  /* 0x0000000a0b07723e */ /* 0x000fe200000000ff */
[----:B------:R-:W-:Y:S01]  /*9010*/  BSSY.RECONVERGENT B0, `(.L_x_120) ;  /* 0x0000034000007945 */ /* 0x000fe20003800200 */
[----:B------:R-:W-:Y:S02]  /*9020*/  F2FP.F16.F32.PACK_AB R12, R13, R12 ;  /* 0x0000000c0d0c723e */ /* 0x000fe400000000ff */
[----:B------:R-:W-:Y:S01]  /*9030*/  F2FP.F16.F32.PACK_AB R13, R15, R14 ;  /* 0x0000000e0f0d723e */ /* 0x000fe200000000ff */
[----:B------:R1:W-:Y:S01]  /*9040*/  STSM.16.M88.4 [R0+0x6400], R4 ;  /* 0x0064000400007844 */ /* 0x0003e20000000200 */
[----:B------:R-:W-:Y:S02]  /*9050*/  F2FP.F16.F32.PACK_AB R14, R17, R16 ;  /* 0x00000010110e723e */ /* 0x000fe400000000ff */
[----:B------:R-:W-:Y:S05]  /*9060*/  F2FP.F16.F32.PACK_AB R15, R19, R18 ;  /* 0x00000012130f723e */ /* 0x000fea00000000ff */
[----:B------:R1:W-:Y:S01]  /*9070*/  STSM.16.M88.4 [R3+0x6000], R12 ;  /* 0x0060000c03007844 */ /* 0x0003e20000000200 */
[----:B------:R-:W-:Y:S01]  /*9080*/  @!PT LDS RZ, [RZ] ;  /* 0x00000000fffff984 */ /* 0x000fe20000000800 */
[----:B------:R-:W-:Y:S01]  /*9090*/  @!PT LDS RZ, [RZ] ;  /* 0x00000000fffff984 */ /* 0x000fe20000000800 */
[----:B------:R-:W-:Y:S01]  /*90a0*/  @!PT LDS RZ, [RZ] ;  /* 0x00000000fffff984 */ /* 0x000fe20000000800 */
[----:B------:R-:W-:Y:S01]  /*90b0*/  @!PT LDS RZ, [RZ] ;  /* 0x00000000fffff984 */ /* 0x000fe20000000800 */
[----:B------:R2:W-:Y:S07]  /*90c0*/  MEMBAR.ALL.CTA ;  /* 0x0000000000007992 */ /* 0x0005ee0000008000 */
[----:B--2---:R-:W2:Y:S02]  /*90d0*/  FENCE.VIEW.ASYNC.S ;  /* 0x00000000000073c6 */ /* 0x004ea40000000000 */
[----:B--2---:R-:W-:Y:S06]  /*90e0*/  BAR.SYNC.DEFER_BLOCKING 0x1, 0x80 ;  /* 0x0042000000007b1d */ /* 0x004fec0000010000 */
[----:B------:R-:W-:Y:S05]  /*90f0*/  @P2 BRA `(.L_x_121) ;  /* 0x0000000000942947 */ /* 0x000fea0003800000 */
[----:B------:R-:W-:Y:S02]  /*9100*/  UIADD3 UR4, UP0, UPT, UR62, 0x680, URZ ;  /* 0x000006803e047890 */ /* 0x000fe4000ff1e0ff */
[----:B------:R-:W-:Y:S02]  /*9110*/  UIMAD UR6, UR44, 0x7000, UR7 ;  /* 0x000070002c0678a4 */ /* 0x000fe4000f8e0207 */
[----:B------:R-:W-:Y:S02]  /*9120*/  UIMAD UR9, UR46, 0xe0, URZ ;  /* 0x000000e02e0978a4 */ /* 0x000fe4000f8e02ff */
[----:B------:R-:W-:Y:S02]  /*9130*/  USHF.L.U32 UR10, UR45, 0x6, URZ ;  /* 0x000000062d0a7899 */ /* 0x000fe400080006ff */
[----:B------:R-:W-:Y:S02]  /*9140*/  UIADD3.X UR5, UPT, UPT, URZ, UR63, URZ, UP0, !UPT ;  /* 0x0000003fff057290 */ /* 0x000fe400087fe4ff */
[----:B------:R-:W-:Y:S01]  /*9150*/  UIADD3 UR8, UPT, UPT, UR6, 0x400, URZ ;  /* 0x0000040006087890 */ /* 0x000fe2000fffe0ff */
[----:B------:R-:W-:Y:S01]  /*9160*/  UMOV UR11, UR36 ;  /* 0x00000024000b7c82 */ /* 0x000fe20008000000 */
[----:B------:R-:W-:Y:S02]  /*9170*/  UIADD3 UR17, UPT, UPT, UR9, 0x20, URZ ;  /* 0x0000002009117890 */ /* 0x000fe4000fffe0ff */
[----:B------:R-:W-:Y:S01]  /*9180*/  UIADD3 UR16, UPT, UPT, UR6, 0x1400, URZ ;  /* 0x0000140006107890 */ /* 0x000fe2000fffe0ff */
[----:B------:R-:W-:Y:S01]  /*9190*/  UMOV UR19, UR36 ;  /* 0x0000002400137c82 */ /* 0x000fe20008000000 */
[----:B------:R-:W-:Y:S03]  /*91a0*/  UMOV UR18, UR10 ;  /* 0x0000000a00127c82 */ /* 0x000fe60008000000 */
[----:B------:R2:W-:Y:S01]  /*91b0*/  UTMASTG.3D [UR8], [UR4] ;  /* 0x00000008040073b5 */ /* 0x0005e20008010000 */
[----:B------:R-:W-:Y:S02]  /*91c0*/  UIADD3 UR29, UPT, UPT, UR9, 0x40, URZ ;  /* 0x00000040091d7890 */ /* 0x000fe4000fffe0ff */
[----:B------:R-:W-:Y:S01]  /*91d0*/  UIADD3 UR28, UPT, UPT, UR6, 0x2400, URZ ;  /* 0x00002400061c7890 */ /* 0x000fe2000fffe0ff */
[----:B------:R-:W-:Y:S01]  /*91e0*/  UMOV UR31, UR36 ;  /* 0x00000024001f7c82 */ /* 0x000fe20008000000 */
[----:B------:R-:W-:Y:S01]  /*91f0*/  UMOV UR30, UR10 ;  /* 0x0000000a001e7c82 */ /* 0x000fe20008000000 */
[----:B------:R-:W-:Y:S01]  /*9200*/  UIADD3 UR33, UPT, UPT, UR9, 0x60, URZ ;  /* 0x0000006009217890 */ /* 0x000fe2000fffe0ff */
[----:B------:R3:W-:Y:S01]  /*9210*/  UTMASTG.3D [UR16], [UR4] ;  /* 0x00000010040073b5 */ /* 0x0007e20008010000 */
[----:B------:R-:W-:Y:S01]  /*9220*/  UIADD3 UR32, UPT, UPT, UR6, 0x3400, URZ ;  /* 0x0000340006207890 */ /* 0x000fe2000fffe0ff */
[----:B------:R-:W-:Y:S01]  /*9230*/  UMOV UR35, UR36 ;  /* 0x0000002400237c82 */ /* 0x000fe20008000000 */
[----:B------:R-:W-:Y:S01]  /*9240*/  UMOV UR34, UR10 ;  /* 0x0000000a00227c82 */ /* 0x000fe20008000000 */
[----:B------:R-:W-:Y:S02]  /*9250*/  UIADD3 UR25, UPT, UPT, UR9, 0x80, URZ ;  /* 0x0000008009197890 */ /* 0x000fe4000fffe0ff */
[----:B------:R-:W-:Y:S01]  /*9260*/  UIADD3 UR24, UPT, UPT, UR6, 0x4400, URZ ;  /* 0x0000440006187890 */ /* 0x000fe2000fffe0ff */
[----:B------:R3:W-:Y:S01]  /*9270*/  UTMASTG.3D [UR28], [UR4] ;  /* 0x0000001c040073b5 */ /* 0x0007e20008010000 */
[----:B------:R-:W-:Y:S01]  /*9280*/  UMOV UR27, UR36 ;  /* 0x00000024001b7c82 */ /* 0x000fe20008000000 */
[----:B------:R-:W-:Y:S01]  /*9290*/  UMOV UR26, UR10 ;  /* 0x0000000a001a7c82 */ /* 0x000fe20008000000 */
[----:B------:R-:W-:Y:S02]  /*92a0*/  UIADD3 UR21, UPT, UPT, UR9, 0xa0, URZ ;  /* 0x000000a009157890 */ /* 0x000fe4000fffe0ff */
[----:B------:R-:W-:Y:S01]  /*92b0*/  UIADD3 UR20, UPT, UPT, UR6, 0x5400, URZ ;  /* 0x0000540006147890 */ /* 0x000fe2000fffe0ff */
[----:B------:R-:W-:Y:S01]  /*92c0*/  UMOV UR23, UR36 ;  /* 0x0000002400177c82 */ /* 0x000fe20008000000 */
[----:B------:R3:W-:Y:S01]  /*92d0*/  UTMASTG.3D [UR32], [UR4] ;  /* 0x00000020040073b5 */ /* 0x0007e20008010000 */
[----:B------:R-:W-:Y:S01]  /*92e0*/  UMOV UR22, UR10 ;  /* 0x0000000a00167c82 */ /* 0x000fe20008000000 */
[----:B------:R3:W-:Y:S01]  /*92f0*/  UTMASTG.3D [UR24], [UR4] ;  /* 0x00000018040073b5 */ /* 0x0007e20008010000 */
[----:B--2---:R-:W-:Y:S02]  /*9300*/  UIADD3 UR9, UPT, UPT, UR9, 0xc0, URZ ;  /* 0x000000c009097890 */ /* 0x004fe4000fffe0ff */
[----:B------:R-:W-:Y:S02]  /*9310*/  UIADD3 UR8, UPT, UPT, UR6, 0x6400, URZ ;  /* 0x0000640006087890 */ /* 0x000fe4000fffe0ff */
[----:B------:R3:W-:Y:S07]  /*9320*/  UTMASTG.3D [UR20], [UR4] ;  /* 0x00000014040073b5 */ /* 0x0007ee0008010000 */
[----:B------:R3:W-:Y:S02]  /*9330*/  UTMASTG.3D [UR8], [UR4] ;  /* 0x00000008040073b5 */ /* 0x0007e40008010000 */
[----:B---3--:R0:W-:Y:S02]  /*9340*/  UTMACMDFLUSH ;  /* 0x00000000000079b7 */ /* 0x0081e40000000000 */
.L_x_121:
[----:B------:R-:W-:Y:S05]  /*9350*/  BSYNC.RECONVERGENT B0 ;  /* 0x0000000000007941 */ /* 0x000fea0003800200 */
.L_x_120:
[----:B------:R-:W-:Y:S04]  /*9360*/  BSSY.RECONVERGENT B0, `(.L_x_122) ;  /* 0x0000003000007945 */ /* 0x000fe80003800200 */
[----:B------:R-:W-:Y:S05]  /*9370*/  @P1 BRA `(.L_x_123) ;  /* 0x0000000000041947 */ /* 0x000fea0003800000 */
[----:B------:R-:W-:Y:S04]  /*9380*/  DEPBAR.LE SB0, 0x0 ;  /* 0x000080000000791a */ /* 0x000fe80000000000 */
.L_x_123:
[----:B------:R-:W-:Y:S05]  /*9390*/  BSYNC.RECONVERGENT B0 ;  /* 0x0000000000007941 */ /* 0x000fea0003800200 */
.L_x_122:
[----:B------:R-:W-:Y:S01]  /*93a0*/  BAR.SYNC.DEFER_BLOCKING 0x1, 0x80 ;  /* 0x0042000000007b1d */ /* 0x000fe20000010000 */
[----:B------:R-:W-:Y:S01]  /*93b0*/  UIADD3 UR47, UPT, UPT, UR47, 0x1, URZ ;  /* 0x000000012f2f7890 */ /* 0x000fe2000fffe0ff */
[----:B------:R-:W-:Y:S03]  /*93c0*/  IADD3 R120, PT, PT, R120, 0x1, RZ ;  /* 0x0000000178787810 */ /* 0x000fe60007ffe0ff */
[----:B------:R-:W-:Y:S09]  /*93d0*/  UISETP.NE.AND UP0, UPT, UR47, URZ, UPT ;  /* 0x000000ff2f00728c */ /* 0x000ff2000bf05270 */
[----:B------:R-:W-:Y:S05]  /*93e0*/  BRA.U !UP0, `(.L_x_124) ;  /* 0x0000000108287547 */ /* 0x000fea000b800000 */
[----:B------:R-:W-:Y:S01]  /*93f0*/  ISETP.NE.AND P0, PT, R240, RZ, PT ;  /* 0x000000fff000720c */ /* 0x000fe20003f05270 */
[----:B-1----:R-:W1:Y:S11]  /*9400*/  S2R R0, SR_CgaCtaId ;  /* 0x0000000000007919 */ /* 0x002e760000008800 */
[----:B------:R-:W-:Y:S01]  /*9410*/  @!UPT UIADD3 URZ, UPT, UPT, URZ, URZ, URZ ;  /* 0x000000fffffff290 */ /* 0x000fe2000fffe0ff */
[C---:B------:R-:W-:Y:S01]  /*9420*/  @P0 LEA R3, R237.reuse, UR7, 0x3 ;  /* 0x00000007ed030c11 */ /* 0x040fe2000f8e18ff */
[----:B------:R-:W-:Y:S04]  /*9430*/  VIADD R237, R237, 0x1 ;  /* 0x00000001eded7836 */ /* 0x000fe80000000000 */
[----:B------:R-:W-:Y:S05]  /*9440*/  @P0 VIADD R3, R3, 0x130 ;  /* 0x0000013003030836 */ /* 0x000fea0000000000 */
[----:B-1----:R-:W-:Y:S04]  /*9450*/  @P0 PRMT R0, R0, 0x654, R3 ;  /* 0x0000065400000816 */ /* 0x002fe80000000003 */
[----:B------:R2:W-:Y:S01]  /*9460*/  @P0 SYNCS.ARRIVE.TRANS64.RED.A1T0 RZ, [R0+URZ], RZ ;  /* 0x000000ff00ff09a7 */ /* 0x0005e200081004ff */
[C---:B------:R-:W-:Y:S04]  /*9470*/  ISETP.NE.AND P0, PT, R237.reuse, 0x2, PT ;  /* 0x00000002ed00780c */ /* 0x040fe80003f05270 */
[----:B------:R-:W-:Y:S09]  /*9480*/  SEL R237, R237, RZ, P0 ;  /* 0x000000ffeded7207 */ /* 0x000ff20000000000 */
.L_x_124:
[----:B------:R-:W-:Y:S01]  /*9490*/  ISETP.NE.AND P0, PT, R236, 0x2, PT ;  /* 0x00000002ec00780c */ /* 0x000fe20003f05270 */
[----:B------:R-:W-:Y:S01]  /*94a0*/  UISETP.NE.AND UP1, UPT, UR49, URZ, UPT ;  /* 0x000000ff3100728c */ /* 0x000fe2000bf25270 */
[----:B------:R-:W-:Y:S01]  /*94b0*/  ISETP.NE.AND P1, PT, R120, 0x4, PT ;  /* 0x000000047800780c */ /* 0x000fe20003f25270 */
[----:B------:R-:W-:Y:S01]  /*94c0*/  UISETP.NE.AND UP0, UPT, UR12, 0x2, UPT ;  /* 0x000000020c00788c */ /* 0x000fe2000bf05270 */
[----:B-1----:R-:W-:Y:S01]  /*94d0*/  SEL R3, RZ, 0x1, P0 ;  /* 0x00000001ff037807 */ /* 0x002fe20000000000 */
[----:B------:R-:W-:Y:S01]  /*94e0*/  UIADD3 UR46, UPT, UPT, UR37, UR56, URZ ;  /* 0x00000038252e7290 */ /* 0x000fe2000fffe0ff */
[----:B--2---:R-:W-:Y:S01]  /*94f0*/  SEL R0, RZ, 0x1, P1 ;  /* 0x00000001ff007807 */ /* 0x004fe20000800000 */
[----:B------:R-:W-:Y:S01]  /*9500*/  USEL UR4, URZ, 0x1, UP0 ;  /* 0x00000001ff047887 */ /* 0x000fe20008000000 */
[----:B------:R-:W-:Y:S01]  /*9510*/  LOP3.LUT R238, R238, R3, RZ, 0x3c, !PT ;  /* 0x00000003eeee7212 */ /* 0x000fe200078e3cff */
[----:B------:R-:W-:Y:S01]  /*9520*/  UIADD3 UR45, UPT, UPT, UR38, UR57, URZ ;  /* 0x00000039262d7290 */ /* 0x000fe2000fffe0ff */
[----:B------:R-:W-:Y:S01]  /*9530*/  LOP3.LUT R239, R239, R0, RZ, 0x3c, !PT ;  /* 0x00000000efef7212 */ /* 0x000fe200078e3cff */
[----:B------:R-:W-:Y:S01]  /*9540*/  USEL UR44, UR12, URZ, UP0 ;  /* 0x000000ff0c2c7287 */ /* 0x000fe20008000000 */
[----:B------:R-:W-:Y:S01]  /*9550*/  SEL R236, R236, RZ, P0 ;  /* 0x000000ffecec7207 */ /* 0x000fe20000000000 */
[----:B------:R-:W-:Y:S01]  /*9560*/  ULOP3.LUT UR48, UR48, UR4, URZ, 0x3c, !UPT ;  /* 0x0000000430307292 */ /* 0x000fe2000f8e3cff */
[----:B------:R-:W-:Y:S01]  /*9570*/  SEL R120, R120, RZ, P1 ;  /* 0x000000ff78787207 */ /* 0x000fe20000800000 */
[----:B------:R-:W-:Y:S01]  /*9580*/  UMOV UR36, UR50 ;  /* 0x0000003200247c82 */ /* 0x000fe20008000000 */
[----:B------:R-:W-:Y:S09]  /*9590*/  BRA.U UP1, `(.L_x_125) ;  /* 0xffffffc101707547 */ /* 0x000ff2000b83ffff */
[----:B------:R-:W-:-:S09]  /*95a0*/  UISETP.NE.AND UP0, UPT, UR51, URZ, UPT ;  /* 0x000000ff3300728c */ /* 0x000fd2000bf05270 */
[----:B------:R-:W-:Y:S05]  /*95b0*/  BRA.U !UP0, `(.L_x_126) ;  /* 0x0000000108487547 */ /* 0x000fea000b800000 */
[----:B------:R-:W1:Y:S02]  /*95c0*/  LDCU.64 UR4, c[0x0][0x890] ;  /* 0x00011200ff0477ac */ /* 0x000e640008000a00 */
[----:B-1----:R-:W-:-:S04]  /*95d0*/  UISETP.NE.U32.AND UP0, UPT, UR4, URZ, UPT ;  /* 0x000000ff0400728c */ /* 0x002fc8000bf05070 */
[----:B------:R-:W-:-:S09]  /*95e0*/  UISETP.NE.AND.EX UP0, UPT, UR5, URZ, UPT, UP0 ;  /* 0x000000ff0500728c */ /* 0x000fd2000bf05300 */
[----:B------:R-:W-:Y:S05]  /*95f0*/  BRA.U UP0, `(.L_x_127) ;  /* 0x00000001000c7547 */ /* 0x000fea000b800000 */
[----:B------:R-:W-:-:S13]  /*9600*/  FSETP.NEU.AND P0, PT, R123, RZ, PT ;  /* 0x000000ff7b00720b */ /* 0x000fda0003f0d000 */
[----:B------:R-:W-:Y:S05]  /*9610*/  @!P0 EXIT ;  /* 0x000000000000894d */ /* 0x000fea0003800000 */
[----:B------:R-:W-:Y:S05]  /*9620*/  BRA `(.L_x_126) ;  /* 0x00000000002c7947 */ /* 0x000fea0003800000 */
.L_x_127:
[----:B------:R-:W-:Y:S01]  /*9630*/  LOP3.LUT P0, RZ, R234, 0xff, RZ, 0xc0, !PT ;  /* 0x000000ffeaff7812 */ /* 0x000fe2000780c0ff */
[----:B------:R-:W-:-:S12]  /*9640*/  BSSY.RECONVERGENT B0, `(.L_x_126) ;  /* 0x0000009000007945 */ /* 0x000fd80003800200 */
[----:B------:R-:W-:Y:S05]  /*9650*/  @P0 BRA `(.L_x_128) ;  /* 0x0000000000140947 */ /* 0x000fea0003800000 */
[----:B------:R-:W1:Y:S02]  /*9660*/  LDCU.64 UR4, c[0x0][0x888] ;  /* 0x00011100ff0477ac */ /* 0x000e640008000a00 */
[----:B-1----:R-:W-:-:S04]  /*9670*/  ISETP.NE.U32.AND P0, PT, RZ, UR4, PT ;  /* 0x00000004ff007c0c */ /* 0x002fc8000bf05070 */
[----:B------:R-:W-:-:S13]  /*9680*/  ISETP.NE.AND.EX P0, PT, RZ, UR5, PT, P0 ;  /* 0x00000005ff007c0c */ /* 0x000fda000bf05300 */
[----:B------:R-:W-:Y:S05]  /*9690*/  @!P0 EXIT ;  /* 0x000000000000894d */ /* 0x000fea0003800000 */
[----:B------:R-:W-:Y:S05]  /*96a0*/  BRA `(.L_x_129) ;  /* 0x0000000000087947 */ /* 0x000fea0003800000 */
.L_x_128:
[----:B------:R-:W-:-:S13]  /*96b0*/  FSETP.NEU.AND P0, PT, R123, RZ, PT ;  /* 0x000000ff7b00720b */ /* 0x000fda0003f0d000 */
[----:B------:R-:W-:Y:S05]  /*96c0*/  @!P0 EXIT ;  /* 0x000000000000894d */ /* 0x000fea0003800000 */
.L_x_129:
[----:B------:R-:W-:Y:S05]  /*96d0*/  BSYNC.RECONVERGENT B0 ;  /* 0x0000000000007941 */ /* 0x000fea0003800200 */
.L_x_126:
[----:B------:R-:W-:-:S04]  /*96e0*/  DEPBAR.LE SB0, 0x0 ;  /* 0x000080000000791a */ /* 0x000fc80000000000 */
[----:B------:R-:W-:Y:S05]  /*96f0*/  EXIT ;  /* 0x000000000000794d */ /* 0x000fea0003800000 */
.L_x_25:
[----:B-1----:R1:W2:Y:S02]  /*9700*/  SYNCS.PHASECHK.TRANS64.TRYWAIT P0, [R0+URZ+0x1c0], R2 ;  /* 0x0001c002000075a7 */ /* 0x0022a400080011ff */
[----:B--2---:R-:W-:Y:S05]  /*9710*/  @!P0 NANOSLEEP.SYNCS 0x989680 ;  /* 0x009896800000895d */ /* 0x004fea0003900000 */
[----:B------:R-:W2:Y:S02]  /*9720*/  @!P0 SYNCS.PHASECHK.TRANS64 P0, [R0+URZ+0x1c0], R2 ;  /* 0x0001c002000085a7 */ /* 0x000ea400080010ff */
[----:B--2---:R-:W-:Y:S05]  /*9730*/  @!P0 BRA `(.L_x_25) ;  /* 0xfffffffc00f08947 */ /* 0x004fea000383ffff */
[----:B------:R-:W-:Y:S05]  /*9740*/  BRA `(.L_x_130) ;  /* 0xffffff8000c07947 */ /* 0x000fea000383ffff */
.L_x_28:
[----:B-1----:R-:W-:Y:S07]  /*9750*/  MOV R0, UR33 ;  /* 0x0000002100007c02 */ /* 0x002fee0008000f00 */
.L_x_131:
[----:B-1----:R1:W2:Y:S02]  /*9760*/  SYNCS.PHASECHK.TRANS64.TRYWAIT P0, [R0+URZ+0x90], R3 ;  /* 0x00009003000075a7 */ /* 0x0022a400080011ff */
[----:B--2---:R-:W-:Y:S05]  /*9770*/  @!P0 NANOSLEEP.SYNCS 0x989680 ;  /* 0x009896800000895d */ /* 0x004fea0003900000 */
[----:B------:R-:W2:Y:S02]  /*9780*/  @!P0 SYNCS.PHASECHK.TRANS64 P0, [R0+URZ+0x90], R3 ;  /* 0x00009003000085a7 */ /* 0x000ea400080010ff */
[----:B--2---:R-:W-:Y:S05]  /*9790*/  @!P0 BRA `(.L_x_131) ;  /* 0xfffffffc00f08947 */ /* 0x004fea000383ffff */
[----:B------:R-:W-:Y:S05]  /*97a0*/  BRA `(.L_x_27) ;  /* 0xffffff8400007947 */ /* 0x000fea000383ffff */
.L_x_35:
[----:B-1----:R-:W-:Y:S07]  /*97b0*/  MOV R0, UR9 ;  /* 0x0000000900007c02 */ /* 0x002fee0008000f00 */
.L_x_132:
[----:B-1----:R1:W2:Y:S02]  /*97c0*/  SYNCS.PHASECHK.TRANS64.TRYWAIT P0, [R0+URZ+0x90], R3 ;  /* 0x00009003000075a7 */ /* 0x0022a400080011ff */
[----:B--2---:R-:W-:Y:S05]  /*97d0*/  @!P0 NANOSLEEP.SYNCS 0x989680 ;  /* 0x009896800000895d */ /* 0x004fea0003900000 */
[----:B------:R-:W2:Y:S02]  /*97e0*/  @!P0 SYNCS.PHASECHK.TRANS64 P0, [R0+URZ+0x90], R3 ;  /* 0x00009003000085a7 */ /* 0x000ea400080010ff */
[----:B--2---:R-:W-:Y:S05]  /*97f0*/  @!P0 BRA `(.L_x_132) ;  /* 0xfffffffc00f08947 */ /* 0x004fea000383ffff */
[----:B------:R-:W-:Y:S05]  /*9800*/  BRA `(.L_x_34) ;  /* 0xffffff8400c07947 */ /* 0x000fea000383ffff */
.L_x_40:
[----:B-1----:R1:W2:Y:S02]  /*9810*/  SYNCS.PHASECHK.TRANS64.TRYWAIT P0, [R3+URZ+0x150], R0 ;  /* 0x00015000030075a7 */ /* 0x0022a400080011ff */
[----:B--2---:R-:W-:Y:S05]  /*9820*/  @!P0 NANOSLEEP.SYNCS 0x989680 ;  /* 0x009896800000895d */ /* 0x004fea0003900000 */
[----:B------:R-:W2:Y:S02]  /*9830*/  @!P0 SYNCS.PHASECHK.TRANS64 P0, [R3+URZ+0x150], R0 ;  /* 0x00015000030085a7 */ /* 0x000ea400080010ff */
[----:B--2---:R-:W-:Y:S05]  /*9840*/  @!P0 BRA `(.L_x_40) ;  /* 0xfffffffc00f08947 */ /* 0x004fea000383ffff */
[----:B------:R-:W-:Y:S05]  /*9850*/  BRA `(.L_x_133) ;  /* 0xffffff8800607947 */ /* 0x000fea000383ffff */
.L_x_44:
[----:B------:R-:W-:-:S07]  /*9860*/  MOV R0, UR4 ;  /* 0x0000000400007c02 */ /* 0x000fce0008000f00 */
.L_x_134:
[----:B-1----:R1:W2:Y:S02]  /*9870*/  SYNCS.PHASECHK.TRANS64.TRYWAIT P0, [R0+URZ], R2 ;  /* 0x00000002000075a7 */ /* 0x0022a400080011ff */
[----:B--2---:R-:W-:Y:S05]  /*9880*/  @!P0 NANOSLEEP.SYNCS 0x989680 ;  /* 0x009896800000895d */ /* 0x004fea0003900000 */
[----:B------:R-:W2:Y:S02]  /*9890*/  @!P0 SYNCS.PHASECHK.TRANS64 P0, [R0+URZ], R2 ;  /* 0x00000002000085a7 */ /* 0x000ea400080010ff */
[----:B--2---:R-:W-:Y:S05]  /*98a0*/  @!P0 BRA `(.L_x_134) ;  /* 0xfffffffc00f08947 */ /* 0x004fea000383ffff */
[----:B------:R-:W-:Y:S05]  /*98b0*/  BRA `(.L_x_135) ;  /* 0xffffff9000047947 */ /* 0x000fea000383ffff */
.L_x_45:
[----:B------:R-:W-:-:S07]  /*98c0*/  MOV R0, UR5 ;  /* 0x0000000500007c02 */ /* 0x000fce0008000f00 */
.L_x_136:
[----:B-1----:R1:W2:Y:S02]  /*98d0*/  SYNCS.PHASECHK.TRANS64.TRYWAIT P0, [R0+URZ], R3 ;  /* 0x00000003000075a7 */ /* 0x0022a400080011ff */
[----:B--2---:R-:W-:Y:S05]  /*98e0*/  @!P0 NANOSLEEP.SYNCS 0x989680 ;  /* 0x009896800000895d */ /* 0x004fea0003900000 */
[----:B------:R-:W2:Y:S02]  /*98f0*/  @!P0 SYNCS.PHASECHK.TRANS64 P0, [R0+URZ], R3 ;  /* 0x00000003000085a7 */ /* 0x000ea400080010ff */
[----:B--2---:R-:W-:Y:S05]  /*9900*/  @!P0 BRA `(.L_x_136) ;  /* 0xfffffffc00f08947 */ /* 0x004fea000383ffff */
[----:B------:R-:W-:Y:S05]  /*9910*/  BRA `(.L_x_137) ;  /* 0xffffff9000107947 */ /* 0x000fea000383ffff */
.L_x_46:
[----:B------:R-:W-:-:S07]  /*9920*/  MOV R0, UR5 ;  /* 0x0000000500007c02 */ /* 0x000fce0008000f00 */
.L_x_138:
[----:B-1----:R1:W2:Y:S02]  /*9930*/  SYNCS.PHASECHK.TRANS64.TRYWAIT P0, [R0+URZ], R3 ;  /* 0x00000003000075a7 */ /* 0x0022a400080011ff */
[----:B--2---:R-:W-:Y:S05]  /*9940*/  @!P0 NANOSLEEP.SYNCS 0x989680 ;  /* 0x009896800000895d */ /* 0x004fea0003900000 */
[----:B------:R-:W2:Y:S02]  /*9950*/  @!P0 SYNCS.PHASECHK.TRANS64 P0, [R0+URZ], R3 ;  /* 0x00000003000085a7 */ /* 0x000ea400080010ff */
[----:B--2---:R-:W-:Y:S05]  /*9960*/  @!P0 BRA `(.L_x_138) ;  /* 0xfffffffc00f08947 */ /* 0x004fea000383ffff */
[----:B------:R-:W-:Y:S05]  /*9970*/  BRA `(.L_x_139) ;  /* 0xffffff90001c7947 */ /* 0x000fea000383ffff */
.L_x_47:
[----:B------:R-:W-:-:S07]  /*9980*/  MOV R0, UR5 ;  /* 0x0000000500007c02 */ /* 0x000fce0008000f00 */
.L_x_140:
[----:B-1----:R1:W2:Y:S02]  /*9990*/  SYNCS.PHASECHK.TRANS64.TRYWAIT P0, [R0+URZ], R3 ;  /* 0x00000003000075a7 */ /* 0x0022a400080011ff */
[----:B--2---:R-:W-:Y:S05]  /*99a0*/  @!P0 NANOSLEEP.SYNCS 0x989680 ;  /* 0x009896800000895d */ /* 0x004fea0003900000 */
[----:B------:R-:W2:Y:S02]  /*99b0*/  @!P0 SYNCS.PHASECHK.TRANS64 P0, [R0+URZ], R3 ;  /* 0x00000003000085a7 */ /* 0x000ea400080010ff */
[----:B--2---:R-:W-:Y:S05]  /*99c0*/  @!P0 BRA `(.L_x_140) ;  /* 0xfffffffc00f08947 */ /* 0x004fea000383ffff */
[----:B------:R-:W-:Y:S05]  /*99d0*/  BRA `(.L_x_141) ;  /* 0xffffff9000287947 */ /* 0x000fea000383ffff */
.L_x_48:
[----:B------:R-:W-:-:S07]  /*99e0*/  MOV R0, UR5 ;  /* 0x0000000500007c02 */ /* 0x000fce0008000f00 */
.L_x_142:
[----:B-1----:R1:W2:Y:S02]  /*99f0*/  SYNCS.PHASECHK.TRANS64.TRYWAIT P0, [R0+URZ], R3 ;  /* 0x00000003000075a7 */ /* 0x0022a400080011ff */
[----:B--2---:R-:W-:Y:S05]  /*9a00*/  @!P0 NANOSLEEP.SYNCS 0x989680 ;  /* 0x009896800000895d */ /* 0x004fea0003900000 */
[----:B------:R-:W2:Y:S02]  /*9a10*/  @!P0 SYNCS.PHASECHK.TRANS64 P0, [R0+URZ], R3 ;  /* 0x00000003000085a7 */ /* 0x000ea400080010ff */
[----:B--2---:R-:W-:Y:S05]  /*9a20*/  @!P0 BRA `(.L_x_142) ;  /* 0xfffffffc00f08947 */ /* 0x004fea000383ffff */
[----:B------:R-:W-:Y:S05]  /*9a30*/  BRA `(.L_x_143) ;  /* 0xffffff9000347947 */ /* 0x000fea000383ffff */
.L_x_49:
[----:B------:R-:W-:-:S07]  /*9a40*/  MOV R0, UR5 ;  /* 0x0000000500007c02 */ /* 0x000fce0008000f00 */
.L_x_144:
[----:B-1----:R1:W2:Y:S02]  /*9a50*/  SYNCS.PHASECHK.TRANS64.TRYWAIT P0, [R0+URZ], R3 ;  /* 0x00000003000075a7 */ /* 0x0022a400080011ff */
[----:B--2---:R-:W-:Y:S05]  /*9a60*/  @!P0 NANOSLEEP.SYNCS 0x989680 ;  /* 0x009896800000895d */ /* 0x004fea0003900000 */
[----:B------:R-:W2:Y:S02]  /*9a70*/  @!P0 SYNCS.PHASECHK.TRANS64 P0, [R0+URZ], R3 ;  /* 0x00000003000085a7 */ /* 0x000ea400080010ff */
[----:B--2---:R-:W-:Y:S05]  /*9a80*/  @!P0 BRA `(.L_x_144) ;  /* 0xfffffffc00f08947 */ /* 0x004fea000383ffff */
[----:B------:R-:W-:Y:S05]  /*9a90*/  BRA `(.L_x_145) ;  /* 0xffffff9000407947 */ /* 0x000fea000383ffff */
.L_x_50:
[----:B------:R-:W-:-:S07]  /*9aa0*/  MOV R0, UR5 ;  /* 0x0000000500007c02 */ /* 0x000fce0008000f00 */
.L_x_146:
[----:B-1----:R1:W2:Y:S02]  /*9ab0*/  SYNCS.PHASECHK.TRANS64.TRYWAIT P0, [R0+URZ], R3 ;  /* 0x00000003000075a7 */ /* 0x0022a400080011ff */
[----:B--2---:R-:W-:Y:S05]  /*9ac0*/  @!P0 NANOSLEEP.SYNCS 0x989680 ;  /* 0x009896800000895d */ /* 0x004fea0003900000 */
[----:B------:R-:W2:Y:S02]  /*9ad0*/  @!P0 SYNCS.PHASECHK.TRANS64 P0, [R0+URZ], R3 ;  /* 0x00000003000085a7 */ /* 0x000ea400080010ff */
[----:B--2---:R-:W-:Y:S05]  /*9ae0*/  @!P0 BRA `(.L_x_146) ;  /* 0xfffffffc00f08947 */ /* 0x004fea000383ffff */
[----:B------:R-:W-:Y:S05]  /*9af0*/  BRA `(.L_x_147) ;  /* 0xffffff90004c7947 */ /* 0x000fea000383ffff */
.L_x_51:
[----:B------:R-:W-:-:S07]  /*9b00*/  MOV R0, UR5 ;  /* 0x0000000500007c02 */ /* 0x000fce0008000f00 */
.L_x_148:
[----:B-1----:R1:W2:Y:S02]  /*9b10*/  SYNCS.PHASECHK.TRANS64.TRYWAIT P0, [R0+URZ], R3 ;  /* 0x00000003000075a7 */ /* 0x0022a400080011ff */
[----:B--2---:R-:W-:Y:S05]  /*9b20*/  @!P0 NANOSLEEP.SYNCS 0x989680 ;  /* 0x009896800000895d */ /* 0x004fea0003900000 */
[----:B------:R-:W2:Y:S02]  /*9b30*/  @!P0 SYNCS.PHASECHK.TRANS64 P0, [R0+URZ], R3 ;  /* 0x00000003000085a7 */ /* 0x000ea400080010ff */
[----:B--2---:R-:W-:Y:S05]  /*9b40*/  @!P0 BRA `(.L_x_148) ;  /* 0xfffffffc00f08947 */ /* 0x004fea000383ffff */
[----:B------:R-:W-:Y:S05]  /*9b50*/  BRA `(.L_x_149) ;  /* 0xffffff9000587947 */ /* 0x000fea000383ffff */
.L_x_52:
[----:B------:R-:W-:-:S07]  /*9b60*/  MOV R0, UR5 ;  /* 0x0000000500007c02 */ /* 0x000fce0008000f00 */
.L_x_150:
[----:B-1----:R1:W2:Y:S02]  /*9b70*/  SYNCS.PHASECHK.TRANS64.TRYWAIT P0, [R0+URZ], R3 ;  /* 0x00000003000075a7 */ /* 0x0022a400080011ff */
[----:B--2---:R-:W-:Y:S05]  /*9b80*/  @!P0 NANOSLEEP.SYNCS 0x989680 ;  /* 0x009896800000895d */ /* 0x004fea0003900000 */
[----:B------:R-:W2:Y:S02]  /*9b90*/  @!P0 SYNCS.PHASECHK.TRANS64 P0, [R0+URZ], R3 ;  /* 0x00000003000085a7 */ /* 0x000ea400080010ff */
[----:B--2---:R-:W-:Y:S05]  /*9ba0*/  @!P0 BRA `(.L_x_150) ;  /* 0xfffffffc00f08947 */ /* 0x004fea000383ffff */
[----:B------:R-:W-:Y:S05]  /*9bb0*/  BRA `(.L_x_151) ;  /* 0xffffff9000647947 */ /* 0x000fea000383ffff */
.L_x_53:
[----:B------:R-:W-:-:S07]  /*9bc0*/  MOV R0, UR5 ;  /* 0x0000000500007c02 */ /* 0x000fce0008000f00 */
.L_x_152:
[----:B-1----:R1:W2:Y:S02]  /*9bd0*/  SYNCS.PHASECHK.TRANS64.TRYWAIT P0, [R0+URZ], R3 ;  /* 0x00000003000075a7 */ /* 0x0022a400080011ff */
[----:B--2---:R-:W-:Y:S05]  /*9be0*/  @!P0 NANOSLEEP.SYNCS 0x989680 ;  /* 0x009896800000895d */ /* 0x004fea0003900000 */
[----:B------:R-:W2:Y:S02]  /*9bf0*/  @!P0 SYNCS.PHASECHK.TRANS64 P0, [R0+URZ], R3 ;  /* 0x00000003000085a7 */ /* 0x000ea400080010ff */
[----:B--2---:R-:W-:Y:S05]  /*9c00*/  @!P0 BRA `(.L_x_152) ;  /* 0xfffffffc00f08947 */ /* 0x004fea000383ffff */
[----:B------:R-:W-:Y:S05]  /*9c10*/  BRA `(.L_x_153) ;  /* 0xffffff9000707947 */ /* 0x000fea000383ffff */
.L_x_54:
[----:B------:R-:W-:-:S07]  /*9c20*/  MOV R0, UR5 ;  /* 0x0000000500007c02 */ /* 0x000fce0008000f00 */
.L_x_154:
[----:B-1----:R1:W2:Y:S02]  /*9c30*/  SYNCS.PHASECHK.TRANS64.TRYWAIT P0, [R0+URZ], R3 ;  /* 0x00000003000075a7 */ /* 0x0022a400080011ff */
[----:B--2---:R-:W-:Y:S05]  /*9c40*/  @!P0 NANOSLEEP.SYNCS 0x989680 ;  /* 0x009896800000895d */ /* 0x004fea0003900000 */
[----:B------:R-:W2:Y:S02]  /*9c50*/  @!P0 SYNCS.PHASECHK.TRANS64 P0, [R0+URZ], R3 ;  /* 0x00000003000085a7 */ /* 0x000ea400080010ff */
[----:B--2---:R-:W-:Y:S05]  /*9c60*/  @!P0 BRA `(.L_x_154) ;  /* 0xfffffffc00f08947 */ /* 0x004fea000383ffff */
[----:B------:R-:W-:Y:S05]  /*9c70*/  BRA `(.L_x_155) ;  /* 0xffffff90007c7947 */ /* 0x000fea000383ffff */
.L_x_55:
[----:B------:R-:W-:-:S07]  /*9c80*/  MOV R0, UR5 ;  /* 0x0000000500007c02 */ /* 0x000fce0008000f00 */
.L_x_156:
[----:B-1----:R1:W2:Y:S02]  /*9c90*/  SYNCS.PHASECHK.TRANS64.TRYWAIT P0, [R0+URZ], R3 ;  /* 0x00000003000075a7 */ /* 0x0022a400080011ff */
[----:B--2---:R-:W-:Y:S05]  /*9ca0*/  @!P0 NANOSLEEP.SYNCS 0x989680 ;  /* 0x009896800000895d */ /* 0x004fea0003900000 */
[----:B------:R-:W2:Y:S02]  /*9cb0*/  @!P0 SYNCS.PHASECHK.TRANS64 P0, [R0+URZ], R3 ;  /* 0x00000003000085a7 */ /* 0x000ea400080010ff */
[----:B--2---:R-:W-:Y:S05]  /*9cc0*/  @!P0 BRA `(.L_x_156) ;  /* 0xfffffffc00f08947 */ /* 0x004fea000383ffff */
[----:B------:R-:W-:Y:S05]  /*9cd0*/  BRA `(.L_x_157) ;  /* 0xffffff9000887947 */ /* 0x000fea000383ffff */
.L_x_56:
[----:B------:R-:W-:-:S07]  /*9ce0*/  MOV R0, UR5 ;  /* 0x0000000500007c02 */ /* 0x000fce0008000f00 */
.L_x_158:
[----:B-1----:R1:W2:Y:S02]  /*9cf0*/  SYNCS.PHASECHK.TRANS64.TRYWAIT P0, [R0+URZ], R3 ;  /* 0x00000003000075a7 */ /* 0x0022a400080011ff */
[----:B--2---:R-:W-:Y:S05]  /*9d00*/  @!P0 NANOSLEEP.SYNCS 0x989680 ;  /* 0x009896800000895d */ /* 0x004fea0003900000 */
[----:B------:R-:W2:Y:S02]  /*9d10*/  @!P0 SYNCS.PHASECHK.TRANS64 P0, [R0+URZ], R3 ;  /* 0x00000003000085a7 */ /* 0x000ea400080010ff */
[----:B--2---:R-:W-:Y:S05]  /*9d20*/  @!P0 BRA `(.L_x_158) ;  /* 0xfffffffc00f08947 */ /* 0x004fea000383ffff */
[----:B------:R-:W-:Y:S05]  /*9d30*/  BRA `(.L_x_159) ;  /* 0xffffff9000947947 */ /* 0x000fea000383ffff */
.L_x_57:
[----:B------:R-:W-:-:S07]  /*9d40*/  MOV R0, UR5 ;  /* 0x0000000500007c02 */ /* 0x000fce0008000f00 */
.L_x_160:
[----:B-1----:R1:W2:Y:S02]  /*9d50*/  SYNCS.PHASECHK.TRANS64.TRYWAIT P0, [R0+URZ], R3 ;  /* 0x00000003000075a7 */ /* 0x0022a400080011ff */
[----:B--2---:R-:W-:Y:S05]  /*9d60*/  @!P0 NANOSLEEP.SYNCS 0x989680 ;  /* 0x009896800000895d */ /* 0x004fea0003900000 */
[----:B------:R-:W2:Y:S02]  /*9d70*/  @!P0 SYNCS.PHASECHK.TRANS64 P0, [R0+URZ], R3 ;  /* 0x00000003000085a7 */ /* 0x000ea400080010ff */
[----:B--2---:R-:W-:Y:S05]  /*9d80*/  @!P0 BRA `(.L_x_160) ;  /* 0xfffffffc00f08947 */ /* 0x004fea000383ffff */
[----:B------:R-:W-:Y:S05]  /*9d90*/  BRA `(.L_x_161) ;  /* 0xffffff9000a07947 */ /* 0x000fea000383ffff */
.L_x_58:
[----:B------:R-:W-:-:S07]  /*9da0*/  MOV R0, UR5 ;  /* 0x0000000500007c02 */ /* 0x000fce0008000f00 */
.L_x_162:
[----:B-1----:R1:W2:Y:S02]  /*9db0*/  SYNCS.PHASECHK.TRANS64.TRYWAIT P0, [R0+URZ], R3 ;  /* 0x00000003000075a7 */ /* 0x0022a400080011ff */
[----:B--2---:R-:W-:Y:S05]  /*9dc0*/  @!P0 NANOSLEEP.SYNCS 0x989680 ;  /* 0x009896800000895d */ /* 0x004fea0003900000 */
[----:B------:R-:W2:Y:S02]  /*9dd0*/  @!P0 SYNCS.PHASECHK.TRANS64 P0, [R0+URZ], R3 ;  /* 0x00000003000085a7 */ /* 0x000ea400080010ff */
[----:B--2---:R-:W-:Y:S05]  /*9de0*/  @!P0 BRA `(.L_x_162) ;  /* 0xfffffffc00f08947 */ /* 0x004fea000383ffff */
[----:B------:R-:W-:Y:S05]  /*9df0*/  BRA `(.L_x_163) ;  /* 0xffffff9000ac7947 */ /* 0x000fea000383ffff */
.L_x_59:
[----:B------:R-:W-:-:S07]  /*9e00*/  MOV R0, UR5 ;  /* 0x0000000500007c02 */ /* 0x000fce0008000f00 */
.L_x_164:
[----:B-1----:R1:W2:Y:S02]  /*9e10*/  SYNCS.PHASECHK.TRANS64.TRYWAIT P0, [R0+URZ], R3 ;  /* 0x00000003000075a7 */ /* 0x0022a400080011ff */
[----:B--2---:R-:W-:Y:S05]  /*9e20*/  @!P0 NANOSLEEP.SYNCS 0x989680 ;  /* 0x009896800000895d */ /* 0x004fea0003900000 */
[----:B------:R-:W2:Y:S02]  /*9e30*/  @!P0 SYNCS.PHASECHK.TRANS64 P0, [R0+URZ], R3 ;  /* 0x00000003000085a7 */ /* 0x000ea400080010ff */
[----:B--2---:R-:W-:Y:S05]  /*9e40*/  @!P0 BRA `(.L_x_164) ;  /* 0xfffffffc00f08947 */ /* 0x004fea000383ffff */
[----:B------:R-:W-:Y:S05]  /*9e50*/  BRA `(.L_x_165) ;  /* 0xffffff9000b87947 */ /* 0x000fea000383ffff */
.L_x_60:
[----:B------:R-:W-:-:S07]  /*9e60*/  MOV R0, UR5 ;  /* 0x0000000500007c02 */ /* 0x000fce0008000f00 */
.L_x_166:
[----:B-1----:R1:W2:Y:S02]  /*9e70*/  SYNCS.PHASECHK.TRANS64.TRYWAIT P0, [R0+URZ], R3 ;  /* 0x00000003000075a7 */ /* 0x0022a400080011ff */
[----:B--2---:R-:W-:Y:S05]  /*9e80*/  @!P0 NANOSLEEP.SYNCS 0x989680 ;  /* 0x009896800000895d */ /* 0x004fea0003900000 */
[----:B------:R-:W2:Y:S02]  /*9e90*/  @!P0 SYNCS.PHASECHK.TRANS64 P0, [R0+URZ], R3 ;  /* 0x00000003000085a7 */ /* 0x000ea400080010ff */
[----:B--2---:R-:W-:Y:S05]  /*9ea0*/  @!P0 BRA `(.L_x_166) ;  /* 0xfffffffc00f08947 */ /* 0x004fea000383ffff */
[----:B------:R-:W-:Y:S05]  /*9eb0*/  BRA `(.L_x_167) ;  /* 0xffffff9000c47947 */ /* 0x000fea000383ffff */
.L_x_63:
[----:B-1----:R1:W2:Y:S02]  /*9ec0*/  SYNCS.PHASECHK.TRANS64.TRYWAIT P0, [R2+URZ+0x1b0], R4 ;  /* 0x0001b004020075a7 */ /* 0x0022a400080011ff */
[----:B--2---:R-:W-:Y:S05]  /*9ed0*/  @!P0 NANOSLEEP.SYNCS 0x989680 ;  /* 0x009896800000895d */ /* 0x004fea0003900000 */
[----:B------:R-:W2:Y:S02]  /*9ee0*/  @!P0 SYNCS.PHASECHK.TRANS64 P0, [R2+URZ+0x1b0], R4 ;  /* 0x0001b004020085a7 */ /* 0x000ea400080010ff */
[----:B--2---:R-:W-:Y:S05]  /*9ef0*/  @!P0 BRA `(.L_x_63) ;  /* 0xfffffffc00f08947 */ /* 0x004fea000383ffff */
[----:B------:R-:W-:Y:S05]  /*9f00*/  BRA `(.L_x_168) ;  /* 0xffffff9400207947 */ /* 0x000fea000383ffff */
.L_x_64:
[----:B------:R-:W-:-:S07]  /*9f10*/  MOV R2, UR4 ;  /* 0x0000000400027c02 */ /* 0x000fce0008000f00 */
.L_x_169:
[----:B-1----:R1:W2:Y:S02]  /*9f20*/  SYNCS.PHASECHK.TRANS64.TRYWAIT P0, [R2+URZ+0x160], R5 ;  /* 0x00016005020075a7 */ /* 0x0022a400080011ff */
[----:B--2---:R-:W-:Y:S05]  /*9f30*/  @!P0 NANOSLEEP.SYNCS 0x989680 ;  /* 0x009896800000895d */ /* 0x004fea0003900000 */
[----:B------:R-:W2:Y:S02]  /*9f40*/  @!P0 SYNCS.PHASECHK.TRANS64 P0, [R2+URZ+0x160], R5 ;  /* 0x00016005020085a7 */ /* 0x000ea400080010ff */
[----:B--2---:R-:W-:Y:S05]  /*9f50*/  @!P0 BRA `(.L_x_169) ;  /* 0xfffffffc00f08947 */ /* 0x004fea000383ffff */
[----:B------:R-:W-:Y:S05]  /*9f60*/  BRA `(.L_x_170) ;  /* 0xffffff9400307947 */ /* 0x000fea000383ffff */
.L_x_65:
[----:B-1----:R1:W2:Y:S02]  /*9f70*/  SYNCS.PHASECHK.TRANS64.TRYWAIT P1, [R2+URZ+0x150], R4 ;  /* 0x00015004020075a7 */ /* 0x0022a400080211ff */
[----:B--2---:R-:W-:Y:S05]  /*9f80*/  @!P1 NANOSLEEP.SYNCS 0x989680 ;  /* 0x009896800000995d */ /* 0x004fea0003900000 */
[----:B------:R-:W2:Y:S02]  /*9f90*/  @!P1 SYNCS.PHASECHK.TRANS64 P1, [R2+URZ+0x150], R4 ;  /* 0x00015004020095a7 */ /* 0x000ea400080210ff */
[----:B--2---:R-:W-:Y:S05]  /*9fa0*/  @!P1 BRA `(.L_x_65) ;  /* 0xfffffffc00f09947 */ /* 0x004fea000383ffff */
[----:B------:R-:W-:Y:S05]  /*9fb0*/  BRA `(.L_x_171) ;  /* 0xffffff9400607947 */ /* 0x000fea000383ffff */
.L_x_68:
[----:B------:R-:W-:-:S07]  /*9fc0*/  MOV R0, UR4 ;  /* 0x0000000400007c02 */ /* 0x000fce0008000f00 */
.L_x_172:
[----:B-1----:R1:W2:Y:S02]  /*9fd0*/  SYNCS.PHASECHK.TRANS64.TRYWAIT P0, [R0+URZ+0x160], R2 ;  /* 0x00016002000075a7 */ /* 0x0022a400080011ff */
[----:B--2---:R-:W-:Y:S05]  /*9fe0*/  @!P0 NANOSLEEP.SYNCS 0x989680 ;  /* 0x009896800000895d */ /* 0x004fea0003900000 */
[----:B------:R-:W2:Y:S02]  /*9ff0*/  @!P0 SYNCS.PHASECHK.TRANS64 P0, [R0+URZ+0x160], R2 ;  /* 0x00016002000085a7 */ /* 0x000ea400080010ff */
[----:B--2---:R-:W-:Y:S05]  /*a000*/  @!P0 BRA `(.L_x_172) ;  /* 0xfffffffc00f08947 */ /* 0x004fea000383ffff */
[----:B------:R-:W-:Y:S05]  /*a010*/  BRA `(.L_x_67) ;  /* 0xffffff9400b47947 */ /* 0x000fea000383ffff */
.L_x_75:
[----:B-1----:R1:W2:Y:S02]  /*a020*/  SYNCS.PHASECHK.TRANS64.TRYWAIT P1, [R0+URZ+0x150], R2 ;  /* 0x00015002000075a7 */ /* 0x0022a400080211ff */
[----:B--2---:R-:W-:Y:S05]  /*a030*/  @!P1 NANOSLEEP.SYNCS 0x989680 ;  /* 0x009896800000995d */ /* 0x004fea0003900000 */
[----:B------:R-:W2:Y:S02]  /*a040*/  @!P1 SYNCS.PHASECHK.TRANS64 P1, [R0+URZ+0x150], R2 ;  /* 0x00015002000095a7 */ /* 0x000ea400080210ff */
[----:B--2---:R-:W-:Y:S05]  /*a050*/  @!P1 BRA `(.L_x_75) ;  /* 0xfffffffc00f09947 */ /* 0x004fea000383ffff */
[----:B------:R-:W-:Y:S05]  /*a060*/  BRA `(.L_x_173) ;  /* 0xffffff9c00107947 */ /* 0x000fea000383ffff */
.L_x_76:
[----:B------:R-:W-:-:S07]  /*a070*/  MOV R2, UR19 ;  /* 0x0000001300027c02 */ /* 0x000fce0008000f00 */
.L_x_174:
[----:B-1----:R1:W2:Y:S02]  /*a080*/  SYNCS.PHASECHK.TRANS64.TRYWAIT P0, [R2+URZ+0x190], R0 ;  /* 0x00019000020075a7 */ /* 0x0022a400080011ff */
[----:B--2---:R-:W-:Y:S05]  /*a090*/  @!P0 NANOSLEEP.SYNCS 0x989680 ;  /* 0x009896800000895d */ /* 0x004fea0003900000 */
[----:B------:R-:W2:Y:S02]  /*a0a0*/  @!P0 SYNCS.PHASECHK.TRANS64 P0, [R2+URZ+0x190], R0 ;  /* 0x00019000020085a7 */ /* 0x000ea400080010ff */
[----:B--2---:R-:W-:Y:S05]  /*a0b0*/  @!P0 BRA `(.L_x_174) ;  /* 0xfffffffc00f08947 */ /* 0x004fea000383ffff */
[----:B------:R-:W-:Y:S05]  /*a0c0*/  BRA `(.L_x_175) ;  /* 0xffffff9c00407947 */ /* 0x000fea000383ffff */
.L_x_79:
[----:B------:R-:W-:Y:S07]  /*a0d0*/  MOV R0, UR7 ;  /* 0x0000000700007c02 */ /* 0x000fee0008000f00 */
.L_x_176:
[----:B-1----:R1:W2:Y:S02]  /*a0e0*/  SYNCS.PHASECHK.TRANS64.TRYWAIT P0, [R0+URZ], R2 ;  /* 0x00000002000075a7 */ /* 0x0022a400080011ff */
[----:B--2---:R-:W-:Y:S05]  /*a0f0*/  @!P0 NANOSLEEP.SYNCS 0x989680 ;  /* 0x009896800000895d */ /* 0x004fea0003900000 */
[----:B------:R-:W2:Y:S02]  /*a100*/  @!P0 SYNCS.PHASECHK.TRANS64 P0, [R0+URZ], R2 ;  /* 0x00000002000085a7 */ /* 0x000ea400080010ff */
[----:B--2---:R-:W-:Y:S05]  /*a110*/  @!P0 BRA `(.L_x_176) ;  /* 0xfffffffc00f08947 */ /* 0x004fea000383ffff */
[----:B------:R-:W-:Y:S05]  /*a120*/  BRA `(.L_x_78) ;  /* 0xffffff9c00747947 */ /* 0x000fea000383ffff */
.L_x_82:
[----:B------:R-:W-:-:S07]  /*a130*/  MOV R0, UR4 ;  /* 0x0000000400007c02 */ /* 0x000fce0008000f00 */
.L_x_177:
[----:B--2---:R2:W3:Y:S02]  /*a140*/  SYNCS.PHASECHK.TRANS64.TRYWAIT P0, [R0+URZ], R2 ;  /* 0x00000002000075a7 */ /* 0x0044e400080011ff */
[----:B---3--:R-:W-:Y:S05]  /*a150*/  @!P0 NANOSLEEP.SYNCS 0x989680 ;  /* 0x009896800000895d */ /* 0x008fea0003900000 */
[----:B------:R-:W3:Y:S02]  /*a160*/  @!P0 SYNCS.PHASECHK.TRANS64 P0, [R0+URZ], R2 ;  /* 0x00000002000085a7 */ /* 0x000ee400080010ff */
[----:B---3--:R-:W-:Y:S05]  /*a170*/  @!P0 BRA `(.L_x_177) ;  /* 0xfffffffc00f08947 */ /* 0x008fea000383ffff */
[----:B------:R-:W-:Y:S05]  /*a180*/  BRA `(.L_x_178) ;  /* 0xffffffa000187947 */ /* 0x000fea000383ffff */
.L_x_83:
[----:B------:R-:W-:-:S07]  /*a190*/  MOV R0, UR5 ;  /* 0x0000000500007c02 */ /* 0x000fce0008000f00 */
.L_x_179:
[----:B-1----:R1:W2:Y:S02]  /*a1a0*/  SYNCS.PHASECHK.TRANS64.TRYWAIT P0, [R0+URZ], R3 ;  /* 0x00000003000075a7 */ /* 0x0022a400080011ff */
[----:B--2---:R-:W-:Y:S05]  /*a1b0*/  @!P0 NANOSLEEP.SYNCS 0x989680 ;  /* 0x009896800000895d */ /* 0x004fea0003900000 */
[----:B------:R-:W2:Y:S02]  /*a1c0*/  @!P0 SYNCS.PHASECHK.TRANS64 P0, [R0+URZ], R3 ;  /* 0x00000003000085a7 */ /* 0x000ea400080010ff */
[----:B--2---:R-:W-:Y:S05]  /*a1d0*/  @!P0 BRA `(.L_x_179) ;  /* 0xfffffffc00f08947 */ /* 0x004fea000383ffff */
[----:B------:R-:W-:Y:S05]  /*a1e0*/  BRA `(.L_x_180) ;  /* 0xffffffa000247947 */ /* 0x000fea000383ffff */
.L_x_84:
[----:B------:R-:W-:-:S07]  /*a1f0*/  MOV R0, UR5 ;  /* 0x0000000500007c02 */ /* 0x000fce0008000f00 */
.L_x_181:
[----:B-1----:R1:W2:Y:S02]  /*a200*/  SYNCS.PHASECHK.TRANS64.TRYWAIT P0, [R0+URZ], R3 ;  /* 0x00000003000075a7 */ /* 0x0022a400080011ff */
[----:B--2---:R-:W-:Y:S05]  /*a210*/  @!P0 NANOSLEEP.SYNCS 0x989680 ;  /* 0x009896800000895d */ /* 0x004fea0003900000 */
[----:B------:R-:W2:Y:S02]  /*a220*/  @!P0 SYNCS.PHASECHK.TRANS64 P0, [R0+URZ], R3 ;  /* 0x00000003000085a7 */ /* 0x000ea400080010ff */
[----:B--2---:R-:W-:Y:S05]  /*a230*/  @!P0 BRA `(.L_x_181) ;  /* 0xfffffffc00f08947 */ /* 0x004fea000383ffff */
[----:B------:R-:W-:Y:S05]  /*a240*/  BRA `(.L_x_182) ;  /* 0xffffffa000307947 */ /* 0x000fea000383ffff */
.L_x_85:
[----:B-1----:R-:W-:-:S07]  /*a250*/  MOV R0, UR4 ;  /* 0x0000000400007c02 */ /* 0x002fce0008000f00 */
.L_x_183:
[----:B-1----:R1:W2:Y:S02]  /*a260*/  SYNCS.PHASECHK.TRANS64.TRYWAIT P0, [R0+URZ], R2 ;  /* 0x00000002000075a7 */ /* 0x0022a400080011ff */
[----:B--2---:R-:W-:Y:S05]  /*a270*/  @!P0 NANOSLEEP.SYNCS 0x989680 ;  /* 0x009896800000895d */ /* 0x004fea0003900000 */
[----:B------:R-:W2:Y:S02]  /*a280*/  @!P0 SYNCS.PHASECHK.TRANS64 P0, [R0+URZ], R2 ;  /* 0x00000002000085a7 */ /* 0x000ea400080010ff */
[----:B--2---:R-:W-:Y:S05]  /*a290*/  @!P0 BRA `(.L_x_183) ;  /* 0xfffffffc00f08947 */ /* 0x004fea000383ffff */
[----:B------:R-:W-:Y:S05]  /*a2a0*/  BRA `(.L_x_184) ;  /* 0xffffffa0003c7947 */ /* 0x000fea000383ffff */
.L_x_90:
[----:B--2---:R2:W3:Y:S02]  /*a2b0*/  SYNCS.PHASECHK.TRANS64.TRYWAIT P0, [R3+URZ+0x150], R0 ;  /* 0x00015000030075a7 */ /* 0x0044e400080011ff */
[----:B---3--:R-:W-:Y:S05]  /*a2c0*/  @!P0 NANOSLEEP.SYNCS 0x989680 ;  /* 0x009896800000895d */ /* 0x008fea0003900000 */
[----:B------:R-:W3:Y:S02]  /*a2d0*/  @!P0 SYNCS.PHASECHK.TRANS64 P0, [R3+URZ+0x150], R0 ;  /* 0x00015000030085a7 */ /* 0x000ee400080010ff */
[----:B---3--:R-:W-:Y:S05]  /*a2e0*/  @!P0 BRA `(.L_x_90) ;  /* 0xfffffffc00f08947 */ /* 0x008fea000383ffff */
[----:B------:R-:W-:Y:S05]  /*a2f0*/  BRA `(.L_x_185) ;  /* 0xffffffa400607947 */ /* 0x000fea000383ffff */
.L_x_93:
[----:B--2---:R-:W-:Y:S07]  /*a300*/  MOV R0, UR6 ;  /* 0x0000000600007c02 */ /* 0x004fee0008000f00 */
.L_x_186:
[----:B--2---:R2:W3:Y:S02]  /*a310*/  SYNCS.PHASECHK.TRANS64.TRYWAIT P1, [R0+URZ+0x148], R2 ;  /* 0x00014802000075a7 */ /* 0x0044e400080211ff */
[----:B---3--:R-:W-:Y:S05]  /*a320*/  @!P1 NANOSLEEP.SYNCS 0x989680 ;  /* 0x009896800000995d */ /* 0x008fea0003900000 */
[----:B------:R-:W3:Y:S02]  /*a330*/  @!P1 SYNCS.PHASECHK.TRANS64 P1, [R0+URZ+0x148], R2 ;  /* 0x00014802000095a7 */ /* 0x000ee400080210ff */
[----:B---3--:R-:W-:Y:S05]  /*a340*/  @!P1 BRA `(.L_x_186) ;  /* 0xfffffffc00f09947 */ /* 0x008fea000383ffff */
[----:B------:R-:W-:Y:S05]  /*a350*/  BRA `(.L_x_92) ;  /* 0xffffffa800d07947 */ /* 0x000fea000383ffff */
.L_x_96:
[----:B------:R-:W-:Y:S07]  /*a360*/  MOV R2, UR7 ;  /* 0x0000000700027c02 */ /* 0x000fee0008000f00 */
.L_x_187:
[----:B--2---:R2:W3:Y:S02]  /*a370*/  SYNCS.PHASECHK.TRANS64.TRYWAIT P2, [R2+URZ+0x130], R0 ;  /* 0x00013000020075a7 */ /* 0x0044e400080411ff */
[----:B---3--:R-:W-:Y:S05]  /*a380*/  @!P2 NANOSLEEP.SYNCS 0x989680 ;  /* 0x009896800000a95d */ /* 0x008fea0003900000 */
[----:B------:R-:W3:Y:S02]  /*a390*/  @!P2 SYNCS.PHASECHK.TRANS64 P2, [R2+URZ+0x130], R0 ;  /* 0x000130000200a5a7 */ /* 0x000ee400080410ff */
[----:B---3--:R-:W-:Y:S05]  /*a3a0*/  @!P2 BRA `(.L_x_187) ;  /* 0xfffffffc00f0a947 */ /* 0x008fea000383ffff */
[----:B------:R-:W-:Y:S05]  /*a3b0*/  BRA `(.L_x_188) ;  /* 0xffffffac002c7947 */ /* 0x000fea000383ffff */
.L_x_98:
[----:B------:R-:W-:-:S07]  /*a3c0*/  MOV R0, UR4 ;  /* 0x0000000400007c02 */ /* 0x000fce0008000f00 */
.L_x_189:
[----:B---3--:R3:W4:Y:S02]  /*a3d0*/  SYNCS.PHASECHK.TRANS64.TRYWAIT P0, [R0+URZ], R2 ;  /* 0x00000002000075a7 */ /* 0x00872400080011ff */
[----:B----4-:R-:W-:Y:S05]  /*a3e0*/  @!P0 NANOSLEEP.SYNCS 0x989680 ;  /* 0x009896800000895d */ /* 0x010fea0003900000 */
[----:B------:R-:W4:Y:S02]  /*a3f0*/  @!P0 SYNCS.PHASECHK.TRANS64 P0, [R0+URZ], R2 ;  /* 0x00000002000085a7 */ /* 0x000f2400080010ff */
[----:B----4-:R-:W-:Y:S05]  /*a400*/  @!P0 BRA `(.L_x_189) ;  /* 0xfffffffc00f08947 */ /* 0x010fea000383ffff */
[----:B------:R-:W-:Y:S05]  /*a410*/  BRA `(.L_x_190) ;  /* 0xffffffb0003c7947 */ /* 0x000fea000383ffff */
.L_x_100:
[----:B-1----:R1:W2:Y:S02]  /*a420*/  SYNCS.PHASECHK.TRANS64.TRYWAIT P0, [R8+URZ+0x150], R0 ;  /* 0x00015000080075a7 */ /* 0x0022a400080011ff */
[----:B--2---:R-:W-:Y:S05]  /*a430*/  @!P0 NANOSLEEP.SYNCS 0x989680 ;  /* 0x009896800000895d */ /* 0x004fea0003900000 */
[----:B------:R-:W2:Y:S02]  /*a440*/  @!P0 SYNCS.PHASECHK.TRANS64 P0, [R8+URZ+0x150], R0 ;  /* 0x00015000080085a7 */ /* 0x000ea400080010ff */
[----:B--2---:R-:W-:Y:S05]  /*a450*/  @!P0 BRA `(.L_x_100) ;  /* 0xfffffffc00f08947 */ /* 0x004fea000383ffff */
[----:B------:R-:W-:Y:S05]  /*a460*/  BRA `(.L_x_191) ;  /* 0xffffffb000dc7947 */ /* 0x000fea000383ffff */
.L_x_110:
[----:B-1----:R1:W2:Y:S02]  /*a470*/  SYNCS.PHASECHK.TRANS64.TRYWAIT P1, [R0+URZ+0x120], R3 ;  /* 0x00012003000075a7 */ /* 0x0022a400080211ff */
[----:B--2---:R-:W-:Y:S05]  /*a480*/  @!P1 NANOSLEEP.SYNCS 0x989680 ;  /* 0x009896800000995d */ /* 0x004fea0003900000 */
[----:B------:R-:W2:Y:S02]  /*a490*/  @!P1 SYNCS.PHASECHK.TRANS64 P1, [R0+URZ+0x120], R3 ;  /* 0x00012003000095a7 */ /* 0x000ea400080210ff */
[----:B--2---:R-:W-:Y:S05]  /*a4a0*/  @!P1 BRA `(.L_x_110) ;  /* 0xfffffffc00f09947 */ /* 0x004fea000383ffff */
[----:B------:R-:W-:Y:S05]  /*a4b0*/  BRA `(.L_x_109) ;  /* 0xffffffc000a47947 */ /* 0x000fea000383ffff */
.L_x_112:
[----:B-1----:R1:W2:Y:S02]  /*a4c0*/  SYNCS.PHASECHK.TRANS64.TRYWAIT P1, [R17+URZ+0x170], R4 ;  /* 0x00017004110075a7 */ /* 0x0022a400080211ff */
[----:B--2---:R-:W-:Y:S05]  /*a4d0*/  @!P1 NANOSLEEP.SYNCS 0x989680 ;  /* 0x009896800000995d */ /* 0x004fea0003900000 */
[----:B------:R-:W2:Y:S02]  /*a4e0*/  @!P1 SYNCS.PHASECHK.TRANS64 P1, [R17+URZ+0x170], R4 ;  /* 0x00017004110095a7 */ /* 0x000ea400080210ff */
[----:B--2---:R-:W-:Y:S05]  /*a4f0*/  @!P1 BRA `(.L_x_112) ;  /* 0xfffffffc00f09947 */ /* 0x004fea000383ffff */
[----:B------:R-:W-:Y:S05]  /*a500*/  BRA `(.L_x_111) ;  /* 0xffffffc400947947 */ /* 0x000fea000383ffff */
        .weak           $__internal_0_$__cuda_sm10x_tcgen05_guardrail_trap_col_being_dealloced_not_returned_by_alloc
        .type           $__internal_0_$__cuda_sm10x_tcgen05_guardrail_trap_col_being_dealloced_not_returned_by_alloc,@function
        .size           $__internal_0_$__cuda_sm10x_tcgen05_guardrail_trap_col_being_dealloced_not_returned_by_alloc,($__internal_1_$__cuda_sm10x_tcgen05_guardrail_trap_phase_invalid_during_alloc - $__internal_0_$__cuda_sm10x_tcgen05_guardrail_trap_col_being_dealloced_not_returned_by_alloc)
$__internal_0_$__cuda_sm10x_tcgen05_guardrail_trap_col_being_dealloced_not_returned_by_alloc:
[----:B------:R-:W-:Y:S05]  /*a510*/  BPT.TRAP 0x1 ;  /* 0x000000040000795c */ /* 0x000fea0000300000 */
[----:B------:R-:W-:-:S04]  /*a520*/  HFMA2 R3, -RZ, RZ, 0, 0 ;  /* 0x00000000ff037431 */ /* 0x000fc800000001ff */
[----:B------:R-:W-:Y:S05]  /*a530*/  RET.REL.NODEC R2 `(_ZN7cutlass13device_kernelINS_4gemm6kernel13GemmUniversalIN4cute5tupleIJiiiiEEENS1_10collective13CollectiveMmaINS1_35MainloopSm100TmaUmmaWarpSpecializedILi18ELi2ELi4ENS5_IJNS4_1CILi2EEENSA_ILi1EEESC_EEEEENS5_IJNSA_ILi64EEENSA_ILi224EEENSA_ILi16EEEEEENS_6half_tENS5_IJlSC_lEEESJ_SK_NS4_8TiledMMAINS4_8MMA_AtomIJNS4_20SM100_MMA_F16BF16_SSISJ_SJ_fLi64ELi224ELNS4_4UMMA5MajorE0ELSP_0ELNSO_7ScaleInE0ELSQ_0EEEEEENS4_6LayoutINS5_IJSC_SC_SC_EEENS5_IJNSA_ILi0EEESV_SV_EEEEENS5_IJNS4_10UnderscoreESY_SY_EEEEENS4_13SM90_TMA_LOADENS4_14ComposedLayoutINS4_7SwizzleILi1ELi4ELi3EEENS4_18smem_ptr_flag_bitsILi16EEENST_INS5_IJNSA_ILi8EEESH_EEENS5_IJSH_SC_EEEEEEEvNS4_8identityENS4_23SM90_TMA_LOAD_MULTICASTES1B_vS1C_EENS_8epilogue10collective18CollectiveEpilogueINS1F_23Sm100TmaWarpSpecializedILi2ELi1ELi112ELb1ELb0EEEJSI_NS5_IJNST_ISF_SC_EENST_ISG_SC_EEEEESJ_SK_SJ_SK_NS1F_6fusion15FusionCallbacksIS1J_NS1N_17LinearCombinationISJ_fSJ_fLNS_15FloatRoundStyleE2EEESI_S1M_JEEENS4_5SM1004TMEM4LOAD26SM100_TMEM_LOAD_16dp256b4xES11_NS12_INS13_ILi2ELi4ELi3EEES16_NST_INS5_IJS17_NSA_ILi32EEEEEENS5_IJS1Y_SC_EEEEEEENS4_17SM75_U32x4_LDSM_NENS4_14SM90_TMA_STOREES22_NS4_17SM90_U32x4_STSM_NENS4_39AutoVectorizingCopyWithAssumedAlignmentILi128EEEEEEvvEEEEvNT_6ParamsE) ;  /* 0xffffff5802b07950 */ /* 0x000fea0003c3ffff */
        .weak           $__internal_1_$__cuda_sm10x_tcgen05_guardrail_trap_phase_invalid_during_alloc
        .type           $__internal_1_$__cuda_sm10x_tcgen05_guardrail_trap_phase_invalid_during_alloc,@function
        .size           $__internal_1_$__cuda_sm10x_tcgen05_guardrail_trap_phase_invalid_during_alloc,($__internal_2_$__cuda_sm10x_tcgen05_guardrail_trap_unallocated_columns_being_dealloced - $__internal_1_$__cuda_sm10x_tcgen05_guardrail_trap_phase_invalid_during_alloc)
$__internal_1_$__cuda_sm10x_tcgen05_guardrail_trap_phase_invalid_during_alloc:
[----:B------:R-:W-:Y:S05]  /*a540*/  BPT.TRAP 0x1 ;  /* 0x000000040000795c */ /* 0x000fea0000300000 */
[----:B------:R-:W-:-:S04]  /*a550*/  MOV R5, 0x0 ;  /* 0x0000000000057802 */ /* 0x000fc80000000f00 */
[----:B------:R-:W-:Y:S05]  /*a560*/  RET.REL.NODEC R4 `(_ZN7cutlass13device_kernelINS_4gemm6kernel13GemmUniversalIN4cute5tupleIJiiiiEEENS1_10collective13CollectiveMmaINS1_35MainloopSm100TmaUmmaWarpSpecializedILi18ELi2ELi4ENS5_IJNS4_1CILi2EEENSA_ILi1EEESC_EEEEENS5_IJNSA_ILi64EEENSA_ILi224EEENSA_ILi16EEEEEENS_6half_tENS5_IJlSC_lEEESJ_SK_NS4_8TiledMMAINS4_8MMA_AtomIJNS4_20SM100_MMA_F16BF16_SSISJ_SJ_fLi64ELi224ELNS4_4UMMA5MajorE0ELSP_0ELNSO_7ScaleInE0ELSQ_0EEEEEENS4_6LayoutINS5_IJSC_SC_SC_EEENS5_IJNSA_ILi0EEESV_SV_EEEEENS5_IJNS4_10UnderscoreESY_SY_EEEEENS4_13SM90_TMA_LOADENS4_14ComposedLayoutINS4_7SwizzleILi1ELi4ELi3EEENS4_18smem_ptr_flag_bitsILi16EEENST_INS5_IJNSA_ILi8EEESH_EEENS5_IJSH_SC_EEEEEEEvNS4_8identityENS4_23SM90_TMA_LOAD_MULTICASTES1B_vS1C_EENS_8epilogue10collective18CollectiveEpilogueINS1F_23Sm100TmaWarpSpecializedILi2ELi1ELi112ELb1ELb0EEEJSI_NS5_IJNST_ISF_SC_EENST_ISG_SC_EEEEESJ_SK_SJ_SK_NS1F_6fusion15FusionCallbacksIS1J_NS1N_17LinearCombinationISJ_fSJ_fLNS_15FloatRoundStyleE2EEESI_S1M_JEEENS4_5SM1004TMEM4LOAD26SM100_TMEM_LOAD_16dp256b4xES11_NS12_INS13_ILi2ELi4ELi3EEES16_NST_INS5_IJS17_NSA_ILi32EEEEEENS5_IJS1Y_SC_EEEEEEENS4_17SM75_U32x4_LDSM_NENS4_14SM90_TMA_STOREES22_NS4_17SM90_U32x4_STSM_NENS4_39AutoVectorizingCopyWithAssumedAlignmentILi128EEEEEEvvEEEEvNT_6ParamsE) ;  /* 0xffffff5804a47950 */ /* 0x000fea0003c3ffff */
        .weak           $__internal_2_$__cuda_sm10x_tcgen05_guardrail_trap_unallocated_columns_being_dealloced
        .type           $__internal_2_$__cuda_sm10x_tcgen05_guardrail_trap_unallocated_columns_being_dealloced,@function
        .size           $__internal_2_$__cuda_sm10x_tcgen05_guardrail_trap_unallocated_columns_being_dealloced,(.L_x_193 - $__internal_2_$__cuda_sm10x_tcgen05_guardrail_trap_unallocated_columns_being_dealloced)
$__internal_2_$__cuda_sm10x_tcgen05_guardrail_trap_unallocated_columns_being_dealloced:
[----:B------:R-:W-:Y:S05]  /*a570*/  BPT.TRAP 0x1 ;  /* 0x000000040000795c */ /* 0x000fea0000300000 */
[----:B------:R-:W-:-:S04]  /*a580*/  HFMA2 R3, -RZ, RZ, 0, 0 ;  /* 0x00000000ff037431 */ /* 0x000fc800000001ff */
[----:B------:R-:W-:Y:S05]  /*a590*/  RET.REL.NODEC R2 `(_ZN7cutlass13device_kernelINS_4gemm6kernel13GemmUniversalIN4cute5tupleIJiiiiEEENS1_10collective13CollectiveMmaINS1_35MainloopSm100TmaUmmaWarpSpecializedILi18ELi2ELi4ENS5_IJNS4_1CILi2EEENSA_ILi1EEESC_EEEEENS5_IJNSA_ILi64EEENSA_ILi224EEENSA_ILi16EEEEEENS_6half_tENS5_IJlSC_lEEESJ_SK_NS4_8TiledMMAINS4_8MMA_AtomIJNS4_20SM100_MMA_F16BF16_SSISJ_SJ_fLi64ELi224ELNS4_4UMMA5MajorE0ELSP_0ELNSO_7ScaleInE0ELSQ_0EEEEEENS4_6LayoutINS5_IJSC_SC_SC_EEENS5_IJNSA_ILi0EEESV_SV_EEEEENS5_IJNS4_10UnderscoreESY_SY_EEEEENS4_13SM90_TMA_LOADENS4_14ComposedLayoutINS4_7SwizzleILi1ELi4ELi3EEENS4_18smem_ptr_flag_bitsILi16EEENST_INS5_IJNSA_ILi8EEESH_EEENS5_IJSH_SC_EEEEEEEvNS4_8identityENS4_23SM90_TMA_LOAD_MULTICASTES1B_vS1C_EENS_8epilogue10collective18CollectiveEpilogueINS1F_23Sm100TmaWarpSpecializedILi2ELi1ELi112ELb1ELb0EEEJSI_NS5_IJNST_ISF_SC_EENST_ISG_SC_EEEEESJ_SK_SJ_SK_NS1F_6fusion15FusionCallbacksIS1J_NS1N_17LinearCombinationISJ_fSJ_fLNS_15FloatRoundStyleE2EEESI_S1M_JEEENS4_5SM1004TMEM4LOAD26SM100_TMEM_LOAD_16dp256b4xES11_NS12_INS13_ILi2ELi4ELi3EEES16_NST_INS5_IJS17_NSA_ILi32EEEEEENS5_IJS1Y_SC_EEEEEEENS4_17SM75_U32x4_LDSM_NENS4_14SM90_TMA_STOREES22_NS4_17SM90_U32x4_STSM_NENS4_39AutoVectorizingCopyWithAssumedAlignmentILi128EEEEEEvvEEEEvNT_6ParamsE) ;  /* 0xffffff5802987950 */ /* 0x000fea0003c3ffff */
.L_x_192:
[----:B------:R-:W-:-:S00]  /*a5a0*/  BRA `(.L_x_192) ;  /* 0xfffffffc00fc7947 */ /* 0x000fc0000383ffff */
[----:B------:R-:W-:-:S00]  /*a5b0*/  NOP ;  /* 0x0000000000007918 */ /* 0x000fc00000000000 */
        /* <DEDUP_REMOVED lines=12> */
.L_x_193:


//--------------------- .nv.global.init           --------------------------
	.section	.nv.global.init,"aw",@progbits
.nv.global.init:
	.type		$str$27,@object
	.size		$str$27,($str$28 - $str$27)
$str$27:
        /*0000*/ 	.byte	0x28, 0x61, 0x64, 0x64, 0x72, 0x65, 0x73, 0x73, 0x20, 0x26, 0x20, 0x6d, 0x61, 0x73, 0x6b, 0x29
        /*0010*/ 	.byte	0x20, 0x3d, 0x3d, 0x20, 0x30, 0x00
	.type		$str$28,@object
	.size		$str$28,($str$26 - $str$28)
$str$28:
        /*0016*/ 	.byte	0x2f, 0x74, 0x6d, 0x70, 0x2f, 0x63, 0x75, 0x74, 0x6c, 0x61, 0x73, 0x73, 0x5f, 0x73, 0x77, 0x65
        /*0026*/ 	.byte	0x65, 0x70, 0x5f, 0x73, 0x72, 0x63, 0x2f, 0x69, 0x6e, 0x63, 0x6c, 0x75, 0x64, 0x65, 0x2f, 0x63
        /*0036*/ 	.byte	0x75, 0x74, 0x65, 0x2f, 0x70, 0x6f, 0x69, 0x6e, 0x74, 0x65, 0x72, 0x5f, 0x66, 0x6c, 0x61, 0x67
        /*0046*/ 	.byte	0x67, 0x65, 0x64, 0x2e, 0x68, 0x70, 0x70, 0x00
	.type		$str$26,@object
	.size		$str$26,($str$25 - $str$26)
$str$26:
        /*004e*/ 	.byte	0x2f, 0x74, 0x6d, 0x70, 0x2f, 0x63, 0x75, 0x74, 0x6c, 0x61, 0x73, 0x73, 0x5f, 0x73, 0x77, 0x65
        /*005e*/ 	.byte	0x65, 0x70, 0x5f, 0x73, 0x72, 0x63, 0x2f, 0x69, 0x6e, 0x63, 0x6c, 0x75, 0x64, 0x65, 0x2f, 0x63
        /*006e*/ 	.byte	0x75, 0x74, 0x65, 0x2f, 0x61, 0x74, 0x6f, 0x6d, 0x2f, 0x63, 0x6f, 0x70, 0x79, 0x5f, 0x74, 0x72
        /*007e*/ 	.byte	0x61, 0x69, 0x74, 0x73, 0x5f, 0x73, 0x6d, 0x31, 0x30, 0x30, 0x2e, 0x68, 0x70, 0x70, 0x00
	.type		$str$25,@object
	.size		$str$25,(__unnamed_1 - $str$25)
$str$25:
        /*008d*/ 	.byte	0x28, 0x28, 0x75, 0x69, 0x6e, 0x74, 0x33, 0x32, 0x5f, 0x74, 0x28, 0x74, 0x68, 0x72, 0x65, 0x61
        /*009d*/ 	.byte	0x64, 0x49, 0x64, 0x78, 0x2e, 0x78, 0x29, 0x20, 0x2f, 0x20, 0x33, 0x32, 0x29, 0x20, 0x25, 0x20
        /*00ad*/ 	.byte	0x34, 0x29, 0x20, 0x3d, 0x3d, 0x20, 0x28, 0x28, 0x28, 0x74, 0x6d, 0x65, 0x6d, 0x5f, 0x61, 0x64
        /*00bd*/ 	.byte	0x64, 0x72, 0x20, 0x3e, 0x3e, 0x20, 0x31, 0x36, 0x29, 0x20, 0x2f, 0x20, 0x33, 0x32, 0x29, 0x20
        /*00cd*/ 	.byte	0x25, 0x20, 0x34, 0x29, 0x00
	.type		__unnamed_1,@object
	.size		__unnamed_1,(__unnamed_2 - __unnamed_1)
__unnamed_1:
        /*00d2*/ 	.byte	0x61, 0x75, 0x74, 0x6f, 0x20, 0x63, 0x75, 0x74, 0x65, 0x3a, 0x3a, 0x61, 0x73, 0x5f, 0x70, 0x6f
        /* <DEDUP_REMOVED lines=24> */
        /*0262*/ 	.byte	0x33, 0x33, 0x36, 0x3e, 0x3e, 0x3e, 0x3e, 0x5d, 0x00
	.type		__unnamed_2,@object
	.size		__unnamed_2,(.L_2 - __unnamed_2)
__unnamed_2:
        /* <DEDUP_REMOVED lines=45> */
        /*053b*/ 	.byte	0x3e, 0x3e, 0x3e, 0x5d, 0x00
.L_2:


//--------------------- .nv.shared._ZN7cutlass13device_kernelINS_4gemm6kernel13GemmUniversalIN4cute5tupleIJiiiiEEENS1_10collective13CollectiveMmaINS1_35MainloopSm100TmaUmmaWarpSpecializedILi18ELi2ELi4ENS5_IJNS4_1CILi2EEENSA_ILi1EEESC_EEEEENS5_IJNSA_ILi64EEENSA_ILi224EEENSA_ILi16EEEEEENS_6half_tENS5_IJlSC_lEEESJ_SK_NS4_8TiledMMAINS4_8MMA_AtomIJNS4_20SM100_MMA_F16BF16_SSISJ_SJ_fLi64ELi224ELNS4_4UMMA5MajorE0ELSP_0ELNSO_7ScaleInE0ELSQ_0EEEEEENS4_6LayoutINS5_IJSC_SC_SC_EEENS5_IJNSA_ILi0EEESV_SV_EEEEENS5_IJNS4_10UnderscoreESY_SY_EEEEENS4_13SM90_TMA_LOADENS4_14ComposedLayoutINS4_7SwizzleILi1ELi4ELi3EEENS4_18smem_ptr_flag_bitsILi16EEENST_INS5_IJNSA_ILi8EEESH_EEENS5_IJSH_SC_EEEEEEEvNS4_8identityENS4_23SM90_TMA_LOAD_MULTICASTES1B_vS1C_EENS_8epilogue10collective18CollectiveEpilogueINS1F_23Sm100TmaWarpSpecializedILi2ELi1ELi112ELb1ELb0EEEJSI_NS5_IJNST_ISF_SC_EENST_ISG_SC_EEEEESJ_SK_SJ_SK_NS1F_6fusion15FusionCallbacksIS1J_NS1N_17LinearCombinationISJ_fSJ_fLNS_15FloatRoundStyleE2EEESI_S1M_JEEENS4_5SM1004TMEM4LOAD26SM100_TMEM_LOAD_16dp256b4xES11_NS12_INS13_ILi2ELi4ELi3EEES16_NST_INS5_IJS17_NSA_ILi32EEEEEENS5_IJS1Y_SC_EEEEEEENS4_17SM75_U32x4_LDSM_NENS4_14SM90_TMA_STOREES22_NS4_17SM90_U32x4_STSM_NENS4_39AutoVectorizingCopyWithAssumedAlignmentILi128EEEEEEvvEEEEvNT_6ParamsE --------------------------
	.section	.nv.shared._ZN7cutlass13device_kernelINS_4gemm6kernel13GemmUniversalIN4cute5tupleIJiiiiEEENS1_10collective13CollectiveMmaINS1_35MainloopSm100TmaUmmaWarpSpecializedILi18ELi2ELi4ENS5_IJNS4_1CILi2EEENSA_ILi1EEESC_EEEEENS5_IJNSA_ILi64EEENSA_ILi224EEENSA_ILi16EEEEEENS_6half_tENS5_IJlSC_lEEESJ_SK_NS4_8TiledMMAINS4_8MMA_AtomIJNS4_20SM100_MMA_F16BF16_SSISJ_SJ_fLi64ELi224ELNS4_4UMMA5MajorE0ELSP_0ELNSO_7ScaleInE0ELSQ_0EEEEEENS4_6LayoutINS5_IJSC_SC_SC_EEENS5_IJNSA_ILi0EEESV_SV_EEEEENS5_IJNS4_10UnderscoreESY_SY_EEEEENS4_13SM90_TMA_LOADENS4_14ComposedLayoutINS4_7SwizzleILi1ELi4ELi3EEENS4_18smem_ptr_flag_bitsILi16EEENST_INS5_IJNSA_ILi8EEESH_EEENS5_IJSH_SC_EEEEEEEvNS4_8identityENS4_23SM90_TMA_LOAD_MULTICASTES1B_vS1C_EENS_8epilogue10collective18CollectiveEpilogueINS1F_23Sm100TmaWarpSpecializedILi2ELi1ELi112ELb1ELb0EEEJSI_NS5_IJNST_ISF_SC_EENST_ISG_SC_EEEEESJ_SK_SJ_SK_NS1F_6fusion15FusionCallbacksIS1J_NS1N_17LinearCombinationISJ_fSJ_fLNS_15FloatRoundStyleE2EEESI_S1M_JEEENS4_5SM1004TMEM4LOAD26SM100_TMEM_LOAD_16dp256b4xES11_NS12_INS13_ILi2ELi4ELi3EEES16_NST_INS5_IJS17_NSA_ILi32EEEEEENS5_IJS1Y_SC_EEEEEEENS4_17SM75_U32x4_LDSM_NENS4_14SM90_TMA_STOREES22_NS4_17SM90_U32x4_STSM_NENS4_39AutoVectorizingCopyWithAssumedAlignmentILi128EEEEEEvvEEEEvNT_6ParamsE,"aw",@nobits
	.sectionflags	@""
	.align	16
	.zero		1024


//--------------------- .nv.shared.reserved.0     --------------------------
	.section	.nv.shared.reserved.0,"aw",@nobits
	.weak		__nv_reservedSMEM_offset_0_alias
	.size		__nv_reservedSMEM_offset_0_alias, 0, 64
	.other		__nv_reservedSMEM_offset_0_alias,@"STO_CUDA_RESERVED_SHARED STV_DEFAULT"
__nv_reservedSMEM_offset_0_alias:
	.zero		0
.nv.shared.reserved.0:
	.zero		64
	.weak		__nv_reservedSMEM_tcgen05_partition
	.type		__nv_reservedSMEM_tcgen05_partition,@object
	.size		__nv_reservedSMEM_tcgen05_partition,(.L_0 - __nv_reservedSMEM_tcgen05_partition)
__nv_reservedSMEM_tcgen05_partition:
	.zero		32
.L_0:


//--------------------- .nv.global                --------------------------
	.section	.nv.global,"aw",@nobits
.nv.global:
	.type		_ZN39_INTERNAL_93eb853c_4_k_cu_e353a9f8_83084cute1_E,@object
	.size		_ZN39_INTERNAL_93eb853c_4_k_cu_e353a9f8_83084cute1_E,(_ZN39_INTERNAL_93eb853c_4_k_cu_e353a9f8_83084cuda3std3__45__cpo6cbeginE - _ZN39_INTERNAL_93eb853c_4_k_cu_e353a9f8_83084cute1_E)
_ZN39_INTERNAL_93eb853c_4_k_cu_e353a9f8_83084cute1_E:
	.zero		1
	.type		_ZN39_INTERNAL_93eb853c_4_k_cu_e353a9f8_83084cuda3std3__45__cpo6cbeginE,@object
	.size		_ZN39_INTERNAL_93eb853c_4_k_cu_e353a9f8_83084cuda3std3__45__cpo6cbeginE,(_ZN39_INTERNAL_93eb853c_4_k_cu_e353a9f8_83084cuda3std3__48in_placeE - _ZN39_INTERNAL_93eb853c_4_k_cu_e353a9f8_83084cuda3std3__45__cpo6cbeginE)
_ZN39_INTERNAL_93eb853c_4_k_cu_e353a9f8_83084cuda3std3__45__cpo6cbeginE:
	.zero		1
	.type		_ZN39_INTERNAL_93eb853c_4_k_cu_e353a9f8_83084cuda3std3__48in_placeE,@object
	.size		_ZN39_INTERNAL_93eb853c_4_k_cu_e353a9f8_83084cuda3std3__48in_placeE,(_ZN39_INTERNAL_93eb853c_4_k_cu_e353a9f8_83084cuda3std6ranges3__45__cpo9iter_moveE - _ZN39_INTERNAL_93eb853c_4_k_cu_e353a9f8_83084cuda3std3__48in_placeE)
_ZN39_INTERNAL_93eb853c_4_k_cu_e353a9f8_83084cuda3std3__48in_placeE:
	.zero		1
	.type		_ZN39_INTERNAL_93eb853c_4_k_cu_e353a9f8_83084cuda3std6ranges3__45__cpo9iter_moveE,@object
	.size		_ZN39_INTERNAL_93eb853c_4_k_cu_e353a9f8_83084cuda3std6ranges3__45__cpo9iter_moveE,(_ZN39_INTERNAL_93eb853c_4_k_cu_e353a9f8_83084cuda3std3__45__cpo5beginE - _ZN39_INTERNAL_93eb853c_4_k_cu_e353a9f8_83084cuda3std6ranges3__45__cpo9iter_moveE)
_ZN39_INTERNAL_93eb853c_4_k_cu_e353a9f8_83084cuda3std6ranges3__45__cpo9iter_moveE:
	.zero		1
	.type		_ZN39_INTERNAL_93eb853c_4_k_cu_e353a9f8_83084cuda3std3__45__cpo5beginE,@object
	.size		_ZN39_INTERNAL_93eb853c_4_k_cu_e353a9f8_83084cuda3std3__45__cpo5beginE,(_ZN39_INTERNAL_93eb853c_4_k_cu_e353a9f8_83084cuda3std3__441_GLOBAL__N__93eb853c_4_k_cu_e353a9f8_83086ignoreE - _ZN39_INTERNAL_93eb853c_4_k_cu_e353a9f8_83084cuda3std3__45__cpo5beginE)
_ZN39_INTERNAL_93eb853c_4_k_cu_e353a9f8_83084cuda3std3__45__cpo5beginE:
	.zero		1
	.type		_ZN39_INTERNAL_93eb853c_4_k_cu_e353a9f8_83084cuda3std3__441_GLOBAL__N__93eb853c_4_k_cu_e353a9f8_83086ignoreE,@object
	.size		_ZN39_INTERNAL_93eb853c_4_k_cu_e353a9f8_83084cuda3std3__441_GLOBAL__N__93eb853c_4_k_cu_e353a9f8_83086ignoreE,(_ZN39_INTERNAL_93eb853c_4_k_cu_e353a9f8_83084cute7productE - _ZN39_INTERNAL_93eb853c_4_k_cu_e353a9f8_83084cuda3std3__441_GLOBAL__N__93eb853c_4_k_cu_e353a9f8_83086ignoreE)
_ZN39_INTERNAL_93eb853c_4_k_cu_e353a9f8_83084cuda3std3__441_GLOBAL__N__93eb853c_4_k_cu_e353a9f8_83086ignoreE:
	.zero		1
	.type		_ZN39_INTERNAL_93eb853c_4_k_cu_e353a9f8_83084cute7productE,@object
	.size		_ZN39_INTERNAL_93eb853c_4_k_cu_e353a9f8_83084cute7productE,(_ZN39_INTERNAL_93eb853c_4_k_cu_e353a9f8_83084cuda3std3__45__cpo3endE - _ZN39_INTERNAL_93eb853c_4_k_cu_e353a9f8_83084cute7productE)
_ZN39_INTERNAL_93eb853c_4_k_cu_e353a9f8_83084cute7productE:
	.zero		1
	.type		_ZN39_INTERNAL_93eb853c_4_k_cu_e353a9f8_83084cuda3std3__45__cpo3endE,@object
	.size		_ZN39_INTERNAL_93eb853c_4_k_cu_e353a9f8_83084cuda3std3__45__cpo3endE,(_ZN39_INTERNAL_93eb853c_4_k_cu_e353a9f8_83084cuda3std3__419piecewise_constructE - _ZN39_INTERNAL_93eb853c_4_k_cu_e353a9f8_83084cuda3std3__45__cpo3endE)
_ZN39_INTERNAL_93eb853c_4_k_cu_e353a9f8_83084cuda3std3__45__cpo3endE:
	.zero		1
	.type		_ZN39_INTERNAL_93eb853c_4_k_cu_e353a9f8_83084cuda3std3__419piecewise_constructE,@object
	.size		_ZN39_INTERNAL_93eb853c_4_k_cu_e353a9f8_83084cuda3std3__419piecewise_constructE,(_ZN39_INTERNAL_93eb853c_4_k_cu_e353a9f8_83084cuda3std3__45__cpo4cendE - _ZN39_INTERNAL_93eb853c_4_k_cu_e353a9f8_83084cuda3std3__419piecewise_constructE)
_ZN39_INTERNAL_93eb853c_4_k_cu_e353a9f8_83084cuda3std3__419piecewise_constructE:
	.zero		1
	.type		_ZN39_INTERNAL_93eb853c_4_k_cu_e353a9f8_83084cuda3std3__45__cpo4cendE,@object
	.size		_ZN39_INTERNAL_93eb853c_4_k_cu_e353a9f8_83084cuda3std3__45__cpo4cendE,(_ZN39_INTERNAL_93eb853c_4_k_cu_e353a9f8_83084cuda3std6ranges3__45__cpo4swapE - _ZN39_INTERNAL_93eb853c_4_k_cu_e353a9f8_83084cuda3std3__45__cpo4cendE)
_ZN39_INTERNAL_93eb853c_4_k_cu_e353a9f8_83084cuda3std3__45__cpo4cendE:
	.zero		1
	.type		_ZN39_INTERNAL_93eb853c_4_k_cu_e353a9f8_83084cuda3std6ranges3__45__cpo4swapE,@object
	.size		_ZN39_INTERNAL_93eb853c_4_k_cu_e353a9f8_83084cuda3std6ranges3__45__cpo4swapE,(.L_10 - _ZN39_INTERNAL_93eb853c_4_k_cu_e353a9f8_83084cuda3std6ranges3__45__cpo4swapE)
_ZN39_INTERNAL_93eb853c_4_k_cu_e353a9f8_83084cuda3std6ranges3__45__cpo4swapE:
	.zero		1
.L_10:


//--------------------- .nv.constant0._ZN7cutlass13device_kernelINS_4gemm6kernel13GemmUniversalIN4cute5tupleIJiiiiEEENS1_10collective13CollectiveMmaINS1_35MainloopSm100TmaUmmaWarpSpecializedILi18ELi2ELi4ENS5_IJNS4_1CILi2EEENSA_ILi1EEESC_EEEEENS5_IJNSA_ILi64EEENSA_ILi224EEENSA_ILi16EEEEEENS_6half_tENS5_IJlSC_lEEESJ_SK_NS4_8TiledMMAINS4_8MMA_AtomIJNS4_20SM100_MMA_F16BF16_SSISJ_SJ_fLi64ELi224ELNS4_4UMMA5MajorE0ELSP_0ELNSO_7ScaleInE0ELSQ_0EEEEEENS4_6LayoutINS5_IJSC_SC_SC_EEENS5_IJNSA_ILi0EEESV_SV_EEEEENS5_IJNS4_10UnderscoreESY_SY_EEEEENS4_13SM90_TMA_LOADENS4_14ComposedLayoutINS4_7SwizzleILi1ELi4ELi3EEENS4_18smem_ptr_flag_bitsILi16EEENST_INS5_IJNSA_ILi8EEESH_EEENS5_IJSH_SC_EEEEEEEvNS4_8identityENS4_23SM90_TMA_LOAD_MULTICASTES1B_vS1C_EENS_8epilogue10collective18CollectiveEpilogueINS1F_23Sm100TmaWarpSpecializedILi2ELi1ELi112ELb1ELb0EEEJSI_NS5_IJNST_ISF_SC_EENST_ISG_SC_EEEEESJ_SK_SJ_SK_NS1F_6fusion15FusionCallbacksIS1J_NS1N_17LinearCombinationISJ_fSJ_fLNS_15FloatRoundStyleE2EEESI_S1M_JEEENS4_5SM1004TMEM4LOAD26SM100_TMEM_LOAD_16dp256b4xES11_NS12_INS13_ILi2ELi4ELi3EEES16_NST_INS5_IJS17_NSA_ILi32EEEEEENS5_IJS1Y_SC_EEEEEEENS4_17SM75_U32x4_LDSM_NENS4_14SM90_TMA_STOREES22_NS4_17SM90_U32x4_STSM_NENS4_39AutoVectorizingCopyWithAssumedAlignmentILi128EEEEEEvvEEEEvNT_6ParamsE --------------------------
	.section	.nv.constant0._ZN7cutlass13device_kernelINS_4gemm6kernel13GemmUniversalIN4cute5tupleIJiiiiEEENS1_10collective13CollectiveMmaINS1_35MainloopSm100TmaUmmaWarpSpecializedILi18ELi2ELi4ENS5_IJNS4_1CILi2EEENSA_ILi1EEESC_EEEEENS5_IJNSA_ILi64EEENSA_ILi224EEENSA_ILi16EEEEEENS_6half_tENS5_IJlSC_lEEESJ_SK_NS4_8TiledMMAINS4_8MMA_AtomIJNS4_20SM100_MMA_F16BF16_SSISJ_SJ_fLi64ELi224ELNS4_4UMMA5MajorE0ELSP_0ELNSO_7ScaleInE0ELSQ_0EEEEEENS4_6LayoutINS5_IJSC_SC_SC_EEENS5_IJNSA_ILi0EEESV_SV_EEEEENS5_IJNS4_10UnderscoreESY_SY_EEEEENS4_13SM90_TMA_LOADENS4_14ComposedLayoutINS4_7SwizzleILi1ELi4ELi3EEENS4_18smem_ptr_flag_bitsILi16EEENST_INS5_IJNSA_ILi8EEESH_EEENS5_IJSH_SC_EEEEEEEvNS4_8identityENS4_23SM90_TMA_LOAD_MULTICASTES1B_vS1C_EENS_8epilogue10collective18CollectiveEpilogueINS1F_23Sm100TmaWarpSpecializedILi2ELi1ELi112ELb1ELb0EEEJSI_NS5_IJNST_ISF_SC_EENST_ISG_SC_EEEEESJ_SK_SJ_SK_NS1F_6fusion15FusionCallbacksIS1J_NS1N_17LinearCombinationISJ_fSJ_fLNS_15FloatRoundStyleE2EEESI_S1M_JEEENS4_5SM1004TMEM4LOAD26SM100_TMEM_LOAD_16dp256b4xES11_NS12_INS13_ILi2ELi4ELi3EEES16_NST_INS5_IJS17_NSA_ILi32EEEEEENS5_IJS1Y_SC_EEEEEEENS4_17SM75_U32x4_LDSM_NENS4_14SM90_TMA_STOREES22_NS4_17SM90_U32x4_STSM_NENS4_39AutoVectorizingCopyWithAssumedAlignmentILi128EEEEEEvvEEEEvNT_6ParamsE,"a",@progbits
	.sectionflags	@""
	.align	4
.nv.constant0._ZN7cutlass13device_kernelINS_4gemm6kernel13GemmUniversalIN4cute5tupleIJiiiiEEENS1_10collective13CollectiveMmaINS1_35MainloopSm100TmaUmmaWarpSpecializedILi18ELi2ELi4ENS5_IJNS4_1CILi2EEENSA_ILi1EEESC_EEEEENS5_IJNSA_ILi64EEENSA_ILi224EEENSA_ILi16EEEEEENS_6half_tENS5_IJlSC_lEEESJ_SK_NS4_8TiledMMAINS4_8MMA_AtomIJNS4_20SM100_MMA_F16BF16_SSISJ_SJ_fLi64ELi224ELNS4_4UMMA5MajorE0ELSP_0ELNSO_7ScaleInE0ELSQ_0EEEEEENS4_6LayoutINS5_IJSC_SC_SC_EEENS5_IJNSA_ILi0EEESV_SV_EEEEENS5_IJNS4_10UnderscoreESY_SY_EEEEENS4_13SM90_TMA_LOADENS4_14ComposedLayoutINS4_7SwizzleILi1ELi4ELi3EEENS4_18smem_ptr_flag_bitsILi16EEENST_INS5_IJNSA_ILi8EEESH_EEENS5_IJSH_SC_EEEEEEEvNS4_8identityENS4_23SM90_TMA_LOAD_MULTICASTES1B_vS1C_EENS_8epilogue10collective18CollectiveEpilogueINS1F_23Sm100TmaWarpSpecializedILi2ELi1ELi112ELb1ELb0EEEJSI_NS5_IJNST_ISF_SC_EENST_ISG_SC_EEEEESJ_SK_SJ_SK_NS1F_6fusion15FusionCallbacksIS1J_NS1N_17LinearCombinationISJ_fSJ_fLNS_15FloatRoundStyleE2EEESI_S1M_JEEENS4_5SM1004TMEM4LOAD26SM100_TMEM_LOAD_16dp256b4xES11_NS12_INS13_ILi2ELi4ELi3EEES16_NST_INS5_IJS17_NSA_ILi32EEEEEENS5_IJS1Y_SC_EEEEEEENS4_17SM75_U32x4_LDSM_NENS4_14SM90_TMA_STOREES22_NS4_17SM90_U32x4_STSM_NENS4_39AutoVectorizingCopyWithAssumedAlignmentILi128EEEEEEvvEEEEvNT_6ParamsE:
	.zero		2944


//--------------------- SYMBOLS --------------------------

	.type		.nv.reservedSmem.offset0,@object
	.size		.nv.reservedSmem.offset0,0x4
	.type		.nv.reservedSmem.cap,@object
	.size		.nv.reservedSmem.cap,0x4
	.type		__assertfail,@function
